//
// Generated by NVIDIA NVVM Compiler
//
// Compiler Build ID: CL-36424714
// Cuda compilation tools, release 13.0, V13.0.88
// Based on NVVM 20.0.0
//

.version 9.0
.target sm_100
.address_size 64

	// .globl	_Z10computeOutPhS_iiiiifffb

.visible .entry _Z10computeOutPhS_iiiiifffb(
	.param .u64 .ptr .align 1 _Z10computeOutPhS_iiiiifffb_param_0,
	.param .u64 .ptr .align 1 _Z10computeOutPhS_iiiiifffb_param_1,
	.param .u32 _Z10computeOutPhS_iiiiifffb_param_2,
	.param .u32 _Z10computeOutPhS_iiiiifffb_param_3,
	.param .u32 _Z10computeOutPhS_iiiiifffb_param_4,
	.param .u32 _Z10computeOutPhS_iiiiifffb_param_5,
	.param .u32 _Z10computeOutPhS_iiiiifffb_param_6,
	.param .f32 _Z10computeOutPhS_iiiiifffb_param_7,
	.param .f32 _Z10computeOutPhS_iiiiifffb_param_8,
	.param .f32 _Z10computeOutPhS_iiiiifffb_param_9,
	.param .u8 _Z10computeOutPhS_iiiiifffb_param_10
)
{
	.reg .pred 	%p<21>;
	.reg .b16 	%rs<17>;
	.reg .b32 	%r<95>;
	.reg .b32 	%f<123>;
	.reg .b64 	%rd<37>;
	.reg .b64 	%fd<5>;

	ld.param.u64 	%rd3, [_Z10computeOutPhS_iiiiifffb_param_0];
	ld.param.u64 	%rd4, [_Z10computeOutPhS_iiiiifffb_param_1];
	ld.param.u32 	%r10, [_Z10computeOutPhS_iiiiifffb_param_2];
	ld.param.u32 	%r11, [_Z10computeOutPhS_iiiiifffb_param_3];
	ld.param.u32 	%r12, [_Z10computeOutPhS_iiiiifffb_param_4];
	ld.param.u32 	%r13, [_Z10computeOutPhS_iiiiifffb_param_5];
	ld.param.u32 	%r14, [_Z10computeOutPhS_iiiiifffb_param_6];
	ld.param.f32 	%f4, [_Z10computeOutPhS_iiiiifffb_param_7];
	ld.param.f32 	%f5, [_Z10computeOutPhS_iiiiifffb_param_8];
	ld.param.f32 	%f6, [_Z10computeOutPhS_iiiiifffb_param_9];
	ld.param.s8 	%rs1, [_Z10computeOutPhS_iiiiifffb_param_10];
	cvta.to.global.u64 	%rd1, %rd4;
	cvta.to.global.u64 	%rd2, %rd3;
	mov.u32 	%r15, %ntid.y;
	mov.u32 	%r16, %ctaid.y;
	mov.u32 	%r17, %tid.y;
	mad.lo.s32 	%r1, %r15, %r16, %r17;
	mov.u32 	%r18, %ntid.x;
	mov.u32 	%r19, %ctaid.x;
	mov.u32 	%r20, %tid.x;
	mad.lo.s32 	%r2, %r18, %r19, %r20;
	setp.ge.s32 	%p1, %r1, %r13;
	setp.ge.s32 	%p2, %r2, %r12;
	or.pred  	%p3, %p2, %p1;
	@%p3 bra 	$L__BB0_4;
	cvt.rn.f64.s32 	%fd1, %r14;
	rcp.rn.f64 	%fd2, %fd1;
	cvt.f64.f32 	%fd3, %f4;
	mul.f64 	%fd4, %fd2, %fd3;
	cvt.rn.f32.f64 	%f1, %fd4;
	mul.lo.s32 	%r21, %r2, 3;
	cvt.rn.f32.s32 	%f7, %r21;
	mul.lo.s32 	%r22, %r1, 3;
	cvt.rn.f32.u32 	%f8, %r22;
	fma.rn.f32 	%f9, %f5, %f8, %f7;
	add.f32 	%f2, %f9, 0f40000000;
	cvt.rn.f32.s32 	%f3, %r14;
	mul.lo.s32 	%r3, %r10, 3;
	mul.lo.s32 	%r4, %r3, %r11;
	setp.ne.s32 	%p4, %r10, %r12;
	setp.ne.s32 	%p5, %r11, %r13;
	mul.lo.s32 	%r5, %r10, %r2;
	mul.lo.s32 	%r6, %r11, %r1;
	shl.b32 	%r23, %r2, 2;
	or.b32  	%r24, %r23, 2;
	mul.lo.s32 	%r25, %r12, %r1;
	shl.b32 	%r26, %r25, 2;
	add.s32 	%r7, %r24, %r26;
	sub.s32 	%r27, %r24, %r2;
	mad.lo.s32 	%r8, %r25, 3, %r27;
	add.s32 	%r9, %r26, %r23;
	or.pred  	%p6, %p4, %p5;
	@%p6 bra 	$L__BB0_3;
	setp.eq.s16 	%p14, %rs1, 0;
	div.rn.f32 	%f88, %f2, %f4;
	cvt.rzi.s32.f32 	%r66, %f88;
	cvt.rn.f32.s32 	%f89, %r66;
	mul.f32 	%f90, %f4, %f89;
	sub.f32 	%f91, %f2, %f90;
	setp.lt.f32 	%p15, %f91, 0f00000000;
	add.f32 	%f92, %f4, %f91;
	selp.f32 	%f93, %f92, %f91, %p15;
	div.rn.f32 	%f94, %f93, %f1;
	cvt.rmi.f32.f32 	%f95, %f94;
	cvt.rzi.s32.f32 	%r67, %f95;
	setp.lt.f32 	%p16, %f6, 0f00000000;
	abs.f32 	%f96, %f6;
	sub.f32 	%f97, %f3, %f96;
	selp.f32 	%f98, %f97, %f6, %p16;
	cvt.rzi.s32.f32 	%r68, %f98;
	add.s32 	%r69, %r67, %r68;
	rem.s32 	%r70, %r69, %r14;
	not.b32 	%r71, %r70;
	add.s32 	%r72, %r14, %r71;
	selp.b32 	%r73, %r70, %r72, %p14;
	mul.lo.s32 	%r74, %r4, %r73;
	cvt.s64.s32 	%rd23, %r74;
	cvt.s64.s32 	%rd24, %r8;
	add.s64 	%rd25, %rd23, %rd24;
	add.s64 	%rd26, %rd2, %rd25;
	ld.global.u8 	%rs14, [%rd26];
	cvt.s64.s32 	%rd27, %r9;
	add.s64 	%rd28, %rd1, %rd27;
	st.global.u8 	[%rd28], %rs14;
	add.f32 	%f99, %f2, 0fBF800000;
	div.rn.f32 	%f100, %f99, %f4;
	cvt.rzi.s32.f32 	%r75, %f100;
	cvt.rn.f32.s32 	%f101, %r75;
	mul.f32 	%f102, %f4, %f101;
	sub.f32 	%f103, %f99, %f102;
	setp.lt.f32 	%p17, %f103, 0f00000000;
	add.f32 	%f104, %f4, %f103;
	selp.f32 	%f105, %f104, %f103, %p17;
	div.rn.f32 	%f106, %f105, %f1;
	cvt.rmi.f32.f32 	%f107, %f106;
	cvt.rzi.s32.f32 	%r76, %f107;
	setp.lt.f32 	%p18, %f98, 0f00000000;
	abs.f32 	%f108, %f98;
	sub.f32 	%f109, %f3, %f108;
	selp.f32 	%f110, %f109, %f98, %p18;
	cvt.rzi.s32.f32 	%r77, %f110;
	add.s32 	%r78, %r76, %r77;
	rem.s32 	%r79, %r78, %r14;
	not.b32 	%r80, %r79;
	add.s32 	%r81, %r14, %r80;
	selp.b32 	%r82, %r79, %r81, %p14;
	mul.lo.s32 	%r83, %r4, %r82;
	cvt.s64.s32 	%rd29, %r83;
	add.s32 	%r84, %r8, -1;
	cvt.s64.s32 	%rd30, %r84;
	add.s64 	%rd31, %rd29, %rd30;
	add.s64 	%rd32, %rd2, %rd31;
	ld.global.u8 	%rs15, [%rd32];
	st.global.u8 	[%rd28+1], %rs15;
	add.f32 	%f111, %f2, 0fC0000000;
	div.rn.f32 	%f112, %f111, %f4;
	cvt.rzi.s32.f32 	%r85, %f112;
	cvt.rn.f32.s32 	%f113, %r85;
	mul.f32 	%f114, %f4, %f113;
	sub.f32 	%f115, %f111, %f114;
	setp.lt.f32 	%p19, %f115, 0f00000000;
	add.f32 	%f116, %f4, %f115;
	selp.f32 	%f117, %f116, %f115, %p19;
	div.rn.f32 	%f118, %f117, %f1;
	cvt.rmi.f32.f32 	%f119, %f118;
	cvt.rzi.s32.f32 	%r86, %f119;
	setp.lt.f32 	%p20, %f110, 0f00000000;
	abs.f32 	%f120, %f110;
	sub.f32 	%f121, %f3, %f120;
	selp.f32 	%f122, %f121, %f110, %p20;
	cvt.rzi.s32.f32 	%r87, %f122;
	add.s32 	%r88, %r86, %r87;
	rem.s32 	%r89, %r88, %r14;
	not.b32 	%r90, %r89;
	add.s32 	%r91, %r14, %r90;
	selp.b32 	%r92, %r89, %r91, %p14;
	mul.lo.s32 	%r93, %r4, %r92;
	cvt.s64.s32 	%rd33, %r93;
	add.s32 	%r94, %r8, -2;
	cvt.s64.s32 	%rd34, %r94;
	add.s64 	%rd35, %rd33, %rd34;
	add.s64 	%rd36, %rd2, %rd35;
	ld.global.u8 	%rs16, [%rd36];
	st.global.u8 	[%rd28+2], %rs16;
	bra.uni 	$L__BB0_4;
$L__BB0_3:
	setp.eq.s16 	%p7, %rs1, 0;
	div.rn.f32 	%f10, %f2, %f4;
	cvt.rzi.s32.f32 	%r28, %f10;
	cvt.rn.f32.s32 	%f11, %r28;
	mul.f32 	%f12, %f4, %f11;
	sub.f32 	%f13, %f2, %f12;
	setp.lt.f32 	%p8, %f13, 0f00000000;
	add.f32 	%f14, %f4, %f13;
	selp.f32 	%f15, %f14, %f13, %p8;
	div.rn.f32 	%f16, %f15, %f1;
	cvt.rmi.f32.f32 	%f17, %f16;
	cvt.rzi.s32.f32 	%r29, %f17;
	setp.lt.f32 	%p9, %f6, 0f00000000;
	abs.f32 	%f18, %f6;
	sub.f32 	%f19, %f3, %f18;
	selp.f32 	%f20, %f19, %f6, %p9;
	cvt.rzi.s32.f32 	%r30, %f20;
	add.s32 	%r31, %r29, %r30;
	rem.s32 	%r32, %r31, %r14;
	not.b32 	%r33, %r32;
	add.s32 	%r34, %r14, %r33;
	selp.b32 	%r35, %r32, %r34, %p7;
	mul.lo.s32 	%r36, %r4, %r35;
	cvt.s64.s32 	%rd5, %r36;
	div.s32 	%r37, %r5, %r12;
	cvt.rn.f32.s32 	%f21, %r37;
	div.s32 	%r38, %r6, %r13;
	cvt.rn.f32.s32 	%f22, %r38;
	sub.f32 	%f23, %f21, %f21;
	sub.f32 	%f24, %f22, %f22;
	cvt.rzi.s32.f32 	%r39, %f21;
	cvt.rzi.s32.f32 	%r40, %f22;
	mul.lo.s32 	%r41, %r3, %r40;
	mad.lo.s32 	%r42, %r39, 3, %r41;
	cvt.s64.s32 	%rd6, %r42;
	add.s64 	%rd7, %rd5, %rd6;
	add.s64 	%rd8, %rd2, %rd7;
	ld.global.u8 	%rs2, [%rd8];
	cvt.rn.f32.u16 	%f25, %rs2;
	mul.f32 	%f26, %f23, %f25;
	cvt.s64.s32 	%rd9, %r3;
	add.s64 	%rd10, %rd8, %rd9;
	ld.global.u8 	%rs3, [%rd10];
	cvt.rn.f32.u16 	%f27, %rs3;
	mov.f32 	%f28, 0f3F800000;
	sub.f32 	%f29, %f28, %f24;
	mul.f32 	%f30, %f29, %f27;
	mul.f32 	%f31, %f23, %f30;
	fma.rn.f32 	%f32, %f24, %f26, %f31;
	ld.global.u8 	%rs4, [%rd8+3];
	cvt.rn.f32.u16 	%f33, %rs4;
	mul.f32 	%f34, %f24, %f33;
	sub.f32 	%f35, %f28, %f23;
	fma.rn.f32 	%f36, %f35, %f34, %f32;
	ld.global.u8 	%rs5, [%rd10+3];
	cvt.rn.f32.u16 	%f37, %rs5;
	mul.f32 	%f38, %f29, %f37;
	fma.rn.f32 	%f39, %f35, %f38, %f36;
	cvt.rzi.s32.f32 	%r43, %f39;
	cvt.s64.s32 	%rd11, %r7;
	add.s64 	%rd12, %rd1, %rd11;
	st.global.u8 	[%rd12], %r43;
	add.f32 	%f40, %f2, 0fBF800000;
	div.rn.f32 	%f41, %f40, %f4;
	cvt.rzi.s32.f32 	%r44, %f41;
	cvt.rn.f32.s32 	%f42, %r44;
	mul.f32 	%f43, %f4, %f42;
	sub.f32 	%f44, %f40, %f43;
	setp.lt.f32 	%p10, %f44, 0f00000000;
	add.f32 	%f45, %f4, %f44;
	selp.f32 	%f46, %f45, %f44, %p10;
	div.rn.f32 	%f47, %f46, %f1;
	cvt.rmi.f32.f32 	%f48, %f47;
	cvt.rzi.s32.f32 	%r45, %f48;
	setp.lt.f32 	%p11, %f20, 0f00000000;
	abs.f32 	%f49, %f20;
	sub.f32 	%f50, %f3, %f49;
	selp.f32 	%f51, %f50, %f20, %p11;
	cvt.rzi.s32.f32 	%r46, %f51;
	add.s32 	%r47, %r45, %r46;
	rem.s32 	%r48, %r47, %r14;
	not.b32 	%r49, %r48;
	add.s32 	%r50, %r14, %r49;
	selp.b32 	%r51, %r48, %r50, %p7;
	mul.lo.s32 	%r52, %r4, %r51;
	cvt.s64.s32 	%rd13, %r52;
	add.s32 	%r53, %r42, 1;
	cvt.s64.s32 	%rd14, %r53;
	add.s64 	%rd15, %rd13, %rd14;
	add.s64 	%rd16, %rd2, %rd15;
	ld.global.u8 	%rs6, [%rd16];
	cvt.rn.f32.u16 	%f52, %rs6;
	mul.f32 	%f53, %f23, %f52;
	add.s64 	%rd17, %rd16, %rd9;
	ld.global.u8 	%rs7, [%rd17];
	cvt.rn.f32.u16 	%f54, %rs7;
	mul.f32 	%f55, %f29, %f54;
	mul.f32 	%f56, %f23, %f55;
	fma.rn.f32 	%f57, %f24, %f53, %f56;
	ld.global.u8 	%rs8, [%rd16+3];
	cvt.rn.f32.u16 	%f58, %rs8;
	mul.f32 	%f59, %f24, %f58;
	fma.rn.f32 	%f60, %f35, %f59, %f57;
	ld.global.u8 	%rs9, [%rd17+3];
	cvt.rn.f32.u16 	%f61, %rs9;
	mul.f32 	%f62, %f29, %f61;
	fma.rn.f32 	%f63, %f35, %f62, %f60;
	cvt.rzi.s32.f32 	%r54, %f63;
	st.global.u8 	[%rd12+-1], %r54;
	add.f32 	%f64, %f2, 0fC0000000;
	div.rn.f32 	%f65, %f64, %f4;
	cvt.rzi.s32.f32 	%r55, %f65;
	cvt.rn.f32.s32 	%f66, %r55;
	mul.f32 	%f67, %f4, %f66;
	sub.f32 	%f68, %f64, %f67;
	setp.lt.f32 	%p12, %f68, 0f00000000;
	add.f32 	%f69, %f4, %f68;
	selp.f32 	%f70, %f69, %f68, %p12;
	div.rn.f32 	%f71, %f70, %f1;
	cvt.rmi.f32.f32 	%f72, %f71;
	cvt.rzi.s32.f32 	%r56, %f72;
	setp.lt.f32 	%p13, %f51, 0f00000000;
	abs.f32 	%f73, %f51;
	sub.f32 	%f74, %f3, %f73;
	selp.f32 	%f75, %f74, %f51, %p13;
	cvt.rzi.s32.f32 	%r57, %f75;
	add.s32 	%r58, %r56, %r57;
	rem.s32 	%r59, %r58, %r14;
	not.b32 	%r60, %r59;
	add.s32 	%r61, %r14, %r60;
	selp.b32 	%r62, %r59, %r61, %p7;
	mul.lo.s32 	%r63, %r4, %r62;
	cvt.s64.s32 	%rd18, %r63;
	add.s32 	%r64, %r42, 2;
	cvt.s64.s32 	%rd19, %r64;
	add.s64 	%rd20, %rd18, %rd19;
	add.s64 	%rd21, %rd2, %rd20;
	ld.global.u8 	%rs10, [%rd21];
	cvt.rn.f32.u16 	%f76, %rs10;
	mul.f32 	%f77, %f23, %f76;
	add.s64 	%rd22, %rd21, %rd9;
	ld.global.u8 	%rs11, [%rd22];
	cvt.rn.f32.u16 	%f78, %rs11;
	mul.f32 	%f79, %f29, %f78;
	mul.f32 	%f80, %f23, %f79;
	fma.rn.f32 	%f81, %f24, %f77, %f80;
	ld.global.u8 	%rs12, [%rd21+3];
	cvt.rn.f32.u16 	%f82, %rs12;
	mul.f32 	%f83, %f24, %f82;
	fma.rn.f32 	%f84, %f35, %f83, %f81;
	ld.global.u8 	%rs13, [%rd22+3];
	cvt.rn.f32.u16 	%f85, %rs13;
	mul.f32 	%f86, %f29, %f85;
	fma.rn.f32 	%f87, %f35, %f86, %f84;
	cvt.rzi.s32.f32 	%r65, %f87;
	st.global.u8 	[%rd12+-2], %r65;
$L__BB0_4:
	ret;

}


// ===== COMPILED SASS (sm_100) =====

	.target	sm_100

	.elftype	@"ET_EXEC"


//--------------------- .note.nv.tkinfo           --------------------------
	.section	.note.nv.tkinfo,"",@"SHT_NOTE"
	.sectionflags	@"SHF_NOTE_NV_TKINFO"
	.tkinfo
        /*0018*/ 	.word	0x00000002
        /*0030*/ 	.string	""
        /*0030*/ 	.string	"ptxas"
        /*0030*/ 	.string	"Cuda compilation tools, release 13.0, V13.0.88"
        /*0030*/ 	.string	"Build cuda_13.0.r13.0/compiler.36424714_0"
        /*0030*/ 	.string	"-arch sm_100 -m 64 "



//--------------------- .note.nv.cuinfo           --------------------------
	.section	.note.nv.cuinfo,"",@"SHT_NOTE"
	.sectionflags	@"SHF_NOTE_NV_CUINFO"
        /*0018*/ 	.short	0x0002
        /*001a*/ 	.short	0x0064
        /*001c*/ 	.short	0x0082
	.zero		2


//--------------------- .nv.info                  --------------------------
	.section	.nv.info,"",@"SHT_CUDA_INFO"
	.align	4


	//----- nvinfo : EIATTR_REGCOUNT
	.align		4
        /*0000*/ 	.byte	0x04, 0x2f
        /*0002*/ 	.short	(.L_1 - .L_0)
	.align		4
.L_0:
        /*0004*/ 	.word	index@(_Z10computeOutPhS_iiiiifffb)
        /*0008*/ 	.word	0x0000001c


	//----- nvinfo : EIATTR_FRAME_SIZE
	.align		4
.L_1:
        /*000c*/ 	.byte	0x04, 0x11
        /*000e*/ 	.short	(.L_3 - .L_2)
	.align		4
.L_2:
        /*0010*/ 	.word	index@($__internal_1_$__cuda_sm3x_div_rn_noftz_f32_slowpath)
        /*0014*/ 	.word	0x00000000


	//----- nvinfo : EIATTR_FRAME_SIZE
	.align		4
.L_3:
        /*0018*/ 	.byte	0x04, 0x11
        /*001a*/ 	.short	(.L_5 - .L_4)
	.align		4
.L_4:
        /*001c*/ 	.word	index@($__internal_0_$__cuda_sm20_dblrcp_rn_slowpath_v3)
        /*0020*/ 	.word	0x00000000


	//----- nvinfo : EIATTR_FRAME_SIZE
	.align		4
.L_5:
        /*0024*/ 	.byte	0x04, 0x11
        /*0026*/ 	.short	(.L_7 - .L_6)
	.align		4
.L_6:
        /*0028*/ 	.word	index@(_Z10computeOutPhS_iiiiifffb)
        /*002c*/ 	.word	0x00000000


	//----- nvinfo : EIATTR_MIN_STACK_SIZE
	.align		4
.L_7:
        /*0030*/ 	.byte	0x04, 0x12
        /*0032*/ 	.short	(.L_9 - .L_8)
	.align		4
.L_8:
        /*0034*/ 	.word	index@(_Z10computeOutPhS_iiiiifffb)
        /*0038*/ 	.word	0x00000000
.L_9:


//--------------------- .nv.compat                --------------------------
	.section	.nv.compat,"",@"SHT_CUDA_COMPAT_INFO"
	.align	4
        /*0000*/ 	.byte	0x02, 0x09, 0x00, 0x00, 0x02, 0x02, 0x01, 0x00, 0x02, 0x05, 0x05, 0x00, 0x03, 0x07, 0x01, 0x01
        /*0010*/ 	.byte	0x02, 0x03, 0x00, 0x00, 0x02, 0x06, 0x01, 0x00, 0x04, 0x0b, 0x08, 0x00, 0x01, 0x00, 0x00, 0x00
        /*0020*/ 	.byte	0x00, 0x00, 0x00, 0x00


//--------------------- .nv.info._Z10computeOutPhS_iiiiifffb --------------------------
	.section	.nv.info._Z10computeOutPhS_iiiiifffb,"",@"SHT_CUDA_INFO"
	.sectionflags	@""
	.align	4


	//----- nvinfo : EIATTR_CUDA_API_VERSION
	.align		4
        /*0000*/ 	.byte	0x04, 0x37
        /*0002*/ 	.short	(.L_11 - .L_10)
.L_10:
        /*0004*/ 	.word	0x00000082


	//----- nvinfo : EIATTR_KPARAM_INFO
	.align		4
.L_11:
        /*0008*/ 	.byte	0x04, 0x17
        /*000a*/ 	.short	(.L_13 - .L_12)
.L_12:
        /*000c*/ 	.word	0x00000000
        /*0010*/ 	.short	0x000a
        /*0012*/ 	.short	0x0030
        /*0014*/ 	.byte	0x00, 0xf0, 0x05, 0x00


	//----- nvinfo : EIATTR_KPARAM_INFO
	.align		4
.L_13:
        /*0018*/ 	.byte	0x04, 0x17
        /*001a*/ 	.short	(.L_15 - .L_14)
.L_14:
        /*001c*/ 	.word	0x00000000
        /*0020*/ 	.short	0x0009
        /*0022*/ 	.short	0x002c
        /*0024*/ 	.byte	0x00, 0xf0, 0x11, 0x00


	//----- nvinfo : EIATTR_KPARAM_INFO
	.align		4
.L_15:
        /*0028*/ 	.byte	0x04, 0x17
        /*002a*/ 	.short	(.L_17 - .L_16)
.L_16:
        /*002c*/ 	.word	0x00000000
        /*0030*/ 	.short	0x0008
        /*0032*/ 	.short	0x0028
        /*0034*/ 	.byte	0x00, 0xf0, 0x11, 0x00


	//----- nvinfo : EIATTR_KPARAM_INFO
	.align		4
.L_17:
        /*0038*/ 	.byte	0x04, 0x17
        /*003a*/ 	.short	(.L_19 - .L_18)
.L_18:
        /*003c*/ 	.word	0x00000000
        /*0040*/ 	.short	0x0007
        /*0042*/ 	.short	0x0024
        /*0044*/ 	.byte	0x00, 0xf0, 0x11, 0x00


	//----- nvinfo : EIATTR_KPARAM_INFO
	.align		4
.L_19:
        /*0048*/ 	.byte	0x04, 0x17
        /*004a*/ 	.short	(.L_21 - .L_20)
.L_20:
        /*004c*/ 	.word	0x00000000
        /*0050*/ 	.short	0x0006
        /*0052*/ 	.short	0x0020
        /*0054*/ 	.byte	0x00, 0xf0, 0x11, 0x00


	//----- nvinfo : EIATTR_KPARAM_INFO
	.align		4
.L_21:
        /*0058*/ 	.byte	0x04, 0x17
        /*005a*/ 	.short	(.L_23 - .L_22)
.L_22:
        /*005c*/ 	.word	0x00000000
        /*0060*/ 	.short	0x0005
        /*0062*/ 	.short	0x001c
        /*0064*/ 	.byte	0x00, 0xf0, 0x11, 0x00


	//----- nvinfo : EIATTR_KPARAM_INFO
	.align		4
.L_23:
        /*0068*/ 	.byte	0x04, 0x17
        /*006a*/ 	.short	(.L_25 - .L_24)
.L_24:
        /*006c*/ 	.word	0x00000000
        /*0070*/ 	.short	0x0004
        /*0072*/ 	.short	0x0018
        /*0074*/ 	.byte	0x00, 0xf0, 0x11, 0x00


	//----- nvinfo : EIATTR_KPARAM_INFO
	.align		4
.L_25:
        /*0078*/ 	.byte	0x04, 0x17
        /*007a*/ 	.short	(.L_27 - .L_26)
.L_26:
        /*007c*/ 	.word	0x00000000
        /*0080*/ 	.short	0x0003
        /*0082*/ 	.short	0x0014
        /*0084*/ 	.byte	0x00, 0xf0, 0x11, 0x00


	//----- nvinfo : EIATTR_KPARAM_INFO
	.align		4
.L_27:
        /*0088*/ 	.byte	0x04, 0x17
        /*008a*/ 	.short	(.L_29 - .L_28)
.L_28:
        /*008c*/ 	.word	0x00000000
        /*0090*/ 	.short	0x0002
        /*0092*/ 	.short	0x0010
        /*0094*/ 	.byte	0x00, 0xf0, 0x11, 0x00


	//----- nvinfo : EIATTR_KPARAM_INFO
	.align		4
.L_29:
        /*0098*/ 	.byte	0x04, 0x17
        /*009a*/ 	.short	(.L_31 - .L_30)
.L_30:
        /*009c*/ 	.word	0x00000000
        /*00a0*/ 	.short	0x0001
        /*00a2*/ 	.short	0x0008
        /*00a4*/ 	.byte	0x00, 0xf5, 0x21, 0x00


	//----- nvinfo : EIATTR_KPARAM_INFO
	.align		4
.L_31:
        /*00a8*/ 	.byte	0x04, 0x17
        /*00aa*/ 	.short	(.L_33 - .L_32)
.L_32:
        /*00ac*/ 	.word	0x00000000
        /*00b0*/ 	.short	0x0000
        /*00b2*/ 	.short	0x0000
        /*00b4*/ 	.byte	0x00, 0xf5, 0x21, 0x00


	//----- nvinfo : EIATTR_SPARSE_MMA_MASK
	.align		4
.L_33:
        /*00b8*/ 	.byte	0x03, 0x50
        /*00ba*/ 	.short	0x0000


	//----- nvinfo : EIATTR_MAXREG_COUNT
	.align		4
        /*00bc*/ 	.byte	0x03, 0x1b
        /*00be*/ 	.short	0x00ff


	//----- nvinfo : EIATTR_MERCURY_ISA_VERSION
	.align		4
        /*00c0*/ 	.byte	0x03, 0x5f
        /*00c2*/ 	.short	0x0101


	//----- nvinfo : EIATTR_VRC_CTA_INIT_COUNT
	.align		4
        /*00c4*/ 	.byte	0x02, 0x4a
	.zero		1
	.zero		1


	//----- nvinfo : EIATTR_EXIT_INSTR_OFFSETS
	.align		4
        /*00c8*/ 	.byte	0x04, 0x1c
        /*00ca*/ 	.short	(.L_35 - .L_34)


	//   ....[0]....
.L_34:
        /*00cc*/ 	.word	0x000000c0


	//   ....[1]....
        /*00d0*/ 	.word	0x000011d0


	//   ....[2]....
        /*00d4*/ 	.word	0x00002790


	//----- nvinfo : EIATTR_CRS_STACK_SIZE
	.align		4
.L_35:
        /*00d8*/ 	.byte	0x04, 0x1e
        /*00da*/ 	.short	(.L_37 - .L_36)
.L_36:
        /*00dc*/ 	.word	0x00000000


	//----- nvinfo : EIATTR_CBANK_PARAM_SIZE
	.align		4
.L_37:
        /*00e0*/ 	.byte	0x03, 0x19
        /*00e2*/ 	.short	0x0031


	//----- nvinfo : EIATTR_PARAM_CBANK
	.align		4
        /*00e4*/ 	.byte	0x04, 0x0a
        /*00e6*/ 	.short	(.L_39 - .L_38)
	.align		4
.L_38:
        /*00e8*/ 	.word	index@(.nv.constant0._Z10computeOutPhS_iiiiifffb)
        /*00ec*/ 	.short	0x0380
        /*00ee*/ 	.short	0x0031


	//----- nvinfo : EIATTR_SW_WAR
	.align		4
.L_39:
        /*00f0*/ 	.byte	0x04, 0x36
        /*00f2*/ 	.short	(.L_41 - .L_40)
.L_40:
        /*00f4*/ 	.word	0x00000008
.L_41:


//--------------------- .nv.callgraph             --------------------------
	.section	.nv.callgraph,"",@"SHT_CUDA_CALLGRAPH"
	.align	4
	.sectionentsize	8
	.align		4
        /*0000*/ 	.word	0x00000000
	.align		4
        /*0004*/ 	.word	0xffffffff
	.align		4
        /*0008*/ 	.word	0x00000000
	.align		4
        /*000c*/ 	.word	0xfffffffe
	.align		4
        /*0010*/ 	.word	0x00000000
	.align		4
        /*0014*/ 	.word	0xfffffffd
	.align		4
        /*0018*/ 	.word	0x00000000
	.align		4
        /*001c*/ 	.word	0xfffffffc


//--------------------- .text._Z10computeOutPhS_iiiiifffb --------------------------
	.section	.text._Z10computeOutPhS_iiiiifffb,"ax",@progbits
	.align	128
        .global         _Z10computeOutPhS_iiiiifffb
        .type           _Z10computeOutPhS_iiiiifffb,@function
        .size           _Z10computeOutPhS_iiiiifffb,(.L_x_42 - _Z10computeOutPhS_iiiiifffb)
        .other          _Z10computeOutPhS_iiiiifffb,@"STO_CUDA_ENTRY STV_DEFAULT"
_Z10computeOutPhS_iiiiifffb:
.text._Z10computeOutPhS_iiiiifffb:
[----:B------:R-:W-:Y:S01]  /*0000*/  LDC R1, c[0x0][0x37c] ;  /* 0x0000df00ff017b82 */ /* 0x000fe20000000800 */
[----:B------:R-:W0:Y:S01]  /*0010*/  S2R R0, SR_CTAID.Y ;  /* 0x0000000000007919 */ /* 0x000e220000002600 */
[----:B------:R-:W0:Y:S01]  /*0020*/  LDCU UR4, c[0x0][0x364] ;  /* 0x00006c80ff0477ac */ /* 0x000e220008000800 */
[----:B------:R-:W0:Y:S01]  /*0030*/  S2R R3, SR_TID.Y ;  /* 0x0000000000037919 */ /* 0x000e220000002200 */
[----:B------:R-:W1:Y:S01]  /*0040*/  LDCU UR5, c[0x0][0x360] ;  /* 0x00006c00ff0577ac */ /* 0x000e620008000800 */
[----:B------:R-:W1:Y:S01]  /*0050*/  S2R R9, SR_CTAID.X ;  /* 0x0000000000097919 */ /* 0x000e620000002500 */
[----:B------:R-:W2:Y:S01]  /*0060*/  LDCU.64 UR6, c[0x0][0x398] ;  /* 0x00007300ff0677ac */ /* 0x000ea20008000a00 */
[----:B------:R-:W1:Y:S01]  /*0070*/  S2R R2, SR_TID.X ;  /* 0x0000000000027919 */ /* 0x000e620000002100 */
[----:B0-----:R-:W-:-:S05]  /*0080*/  IMAD R0, R0, UR4, R3 ;  /* 0x0000000400007c24 */ /* 0x001fca000f8e0203 */
[----:B--2---:R-:W-:Y:S01]  /*0090*/  ISETP.GE.AND P0, PT, R0, UR7, PT ;  /* 0x0000000700007c0c */ /* 0x004fe2000bf06270 */
[----:B-1----:R-:W-:-:S05]  /*00a0*/  IMAD R9, R9, UR5, R2 ;  /* 0x0000000509097c24 */ /* 0x002fca000f8e0202 */
[----:B------:R-:W-:-:S13]  /*00b0*/  ISETP.GE.OR P0, PT, R9, UR6, P0 ;  /* 0x0000000609007c0c */ /* 0x000fda0008706670 */
[----:B------:R-:W-:Y:S05]  /*00c0*/  @P0 EXIT ;  /* 0x000000000000094d */ /* 0x000fea0003800000 */
[----:B------:R-:W0:Y:S02]  /*00d0*/  LDCU UR4, c[0x0][0x3a0] ;  /* 0x00007400ff0477ac */ /* 0x000e240008000800 */
[----:B0-----:R-:W0:Y:S08]  /*00e0*/  I2F.F64 R4, UR4 ;  /* 0x0000000400047d12 */ /* 0x001e300008201c00 */
[----:B0-----:R-:W0:Y:S01]  /*00f0*/  MUFU.RCP64H R3, R5 ;  /* 0x0000000500037308 */ /* 0x001e220000001800 */
[----:B------:R-:W-:-:S05]  /*0100*/  VIADD R2, R5, 0x300402 ;  /* 0x0030040205027836 */ /* 0x000fca0000000000 */
[----:B------:R-:W-:Y:S01]  /*0110*/  FSETP.GEU.AND P0, PT, |R2|, 5.8789094863358348022e-39, PT ;  /* 0x004004020200780b */ /* 0x000fe20003f0e200 */
[----:B0-----:R-:W-:-:S08]  /*0120*/  DFMA R6, -R4, R2, 1 ;  /* 0x3ff000000406742b */ /* 0x001fd00000000102 */
[----:B------:R-:W-:-:S08]  /*0130*/  DFMA R6, R6, R6, R6 ;  /* 0x000000060606722b */ /* 0x000fd00000000006 */
[----:B------:R-:W-:-:S08]  /*0140*/  DFMA R6, R2, R6, R2 ;  /* 0x000000060206722b */ /* 0x000fd00000000002 */
[----:B------:R-:W-:-:S08]  /*0150*/  DFMA R10, -R4, R6, 1 ;  /* 0x3ff00000040a742b */ /* 0x000fd00000000106 */
[----:B------:R-:W-:Y:S01]  /*0160*/  DFMA R10, R6, R10, R6 ;  /* 0x0000000a060a722b */ /* 0x000fe20000000006 */
[----:B------:R-:W-:Y:S10]  /*0170*/  @P0 BRA `(.L_x_0) ;  /* 0x0000000000100947 */ /* 0x000ff40003800000 */
[----:B------:R-:W-:-:S05]  /*0180*/  LOP3.LUT R2, R5, 0x7fffffff, RZ, 0xc0, !PT ;  /* 0x7fffffff05027812 */ /* 0x000fca00078ec0ff */
[----:B------:R-:W-:Y:S01]  /*0190*/  VIADD R10, R2, 0xfff00000 ;  /* 0xfff00000020a7836 */ /* 0x000fe20000000000 */
[----:B------:R-:W-:-:S07]  /*01a0*/  MOV R2, 0x1c0 ;  /* 0x000001c000027802 */ /* 0x000fce0000000f00 */
[----:B------:R-:W-:Y:S05]  /*01b0*/  CALL.REL.NOINC `($__internal_0_$__cuda_sm20_dblrcp_rn_slowpath_v3) ;  /* 0x0000002400787944 */ /* 0x000fea0003c00000 */
.L_x_0:
[----:B------:R-:W0:Y:S01]  /*01c0*/  LDC.64 R6, c[0x0][0x3a0] ;  /* 0x0000e800ff067b82 */ /* 0x000e220000000a00 */
[----:B------:R-:W1:Y:S01]  /*01d0*/  LDCU.128 UR12, c[0x0][0x390] ;  /* 0x00007200ff0c77ac */ /* 0x000e620008000c00 */
[----:B------:R-:W-:Y:S02]  /*01e0*/  IMAD R4, R9, 0x3, RZ ;  /* 0x0000000309047824 */ /* 0x000fe400078e02ff */
[----:B------:R-:W-:Y:S01]  /*01f0*/  IMAD R5, R0, 0x3, RZ ;  /* 0x0000000300057824 */ /* 0x000fe200078e02ff */
[----:B------:R-:W2:Y:S02]  /*0200*/  LDCU UR4, c[0x0][0x3a8] ;  /* 0x00007500ff0477ac */ /* 0x000ea40008000800 */
[----:B------:R-:W-:Y:S02]  /*0210*/  I2FP.F32.S32 R4, R4 ;  /* 0x0000000400047245 */ /* 0x000fe40000201400 */
[----:B------:R-:W-:Y:S01]  /*0220*/  I2FP.F32.U32 R5, R5 ;  /* 0x0000000500057245 */ /* 0x000fe20000201000 */
[----:B------:R-:W3:Y:S01]  /*0230*/  LDCU.64 UR8, c[0x0][0x358] ;  /* 0x00006b00ff0877ac */ /* 0x000ee20008000a00 */
[----:B-1----:R-:W-:-:S02]  /*0240*/  UISETP.NE.AND UP0, UPT, UR13, UR15, UPT ;  /* 0x0000000f0d00728c */ /* 0x002fc4000bf05270 */
[C---:B------:R-:W-:Y:S01]  /*0250*/  IMAD R8, R0.reuse, UR13, RZ ;  /* 0x0000000d00087c24 */ /* 0x040fe2000f8e02ff */
[----:B------:R-:W-:Y:S02]  /*0260*/  UIMAD UR6, UR12, 0x3, URZ ;  /* 0x000000030c0678a4 */ /* 0x000fe4000f8e02ff */
[----:B------:R-:W-:Y:S01]  /*0270*/  UISETP.NE.OR UP0, UPT, UR12, UR14, UP0 ;  /* 0x0000000e0c00728c */ /* 0x000fe20008705670 */
[----:B0-----:R-:W0:Y:S01]  /*0280*/  F2F.F64.F32 R2, R7 ;  /* 0x0000000700027310 */ /* 0x001e220000201800 */
[----:B--2---:R-:W-:Y:S01]  /*0290*/  FFMA R5, R5, UR4, R4 ;  /* 0x0000000405057c23 */ /* 0x004fe20008000004 */
[----:B------:R-:W-:Y:S01]  /*02a0*/  UIMAD UR4, UR6, UR13, URZ ;  /* 0x0000000d060472a4 */ /* 0x000fe2000f8e02ff */
[----:B0-----:R-:W-:Y:S01]  /*02b0*/  DMUL R2, R2, R10 ;  /* 0x0000000a02027228 */ /* 0x001fe20000000000 */
[----:B------:R-:W-:Y:S01]  /*02c0*/  LEA R10, R9, 0x2, 0x2 ;  /* 0x00000002090a7811 */ /* 0x000fe200078e10ff */
[----:B------:R-:W-:-:S03]  /*02d0*/  IMAD R11, R0, UR14, RZ ;  /* 0x0000000e000b7c24 */ /* 0x000fc6000f8e02ff */
[----:B------:R-:W-:Y:S01]  /*02e0*/  IADD3 R0, PT, PT, -R9, R10, RZ ;  /* 0x0000000a09007210 */ /* 0x000fe20007ffe1ff */
[----:B------:R-:W-:Y:S01]  /*02f0*/  IMAD R13, R11, 0x4, R10 ;  /* 0x000000040b0d7824 */ /* 0x000fe200078e020a */
[----:B------:R0:W1:Y:S01]  /*0300*/  F2F.F32.F64 R4, R2 ;  /* 0x0000000200047310 */ /* 0x0000620000301000 */
[----:B------:R-:W-:Y:S02]  /*0310*/  IMAD R9, R9, UR12, RZ ;  /* 0x0000000c09097c24 */ /* 0x000fe4000f8e02ff */
[----:B------:R-:W-:Y:S02]  /*0320*/  IMAD R10, R11, 0x3, R0 ;  /* 0x000000030b0a7824 */ /* 0x000fe400078e0200 */
[----:B------:R-:W-:Y:S01]  /*0330*/  FADD R0, R5, 2 ;  /* 0x4000000005007421 */ /* 0x000fe20000000000 */
[----:B0-----:R-:W-:Y:S01]  /*0340*/  I2FP.F32.S32 R3, R6 ;  /* 0x0000000600037245 */ /* 0x001fe20000201400 */
[----:B---3--:R-:W-:Y:S06]  /*0350*/  BRA.U UP0, `(.L_x_1) ;  /* 0x0000000d00a07547 */ /* 0x008fec000b800000 */
[----:B------:R-:W0:Y:S01]  /*0360*/  MUFU.RCP R2, R7 ;  /* 0x0000000700027308 */ /* 0x000e220000001000 */
[----:B------:R-:W2:Y:S01]  /*0370*/  LDCU.U8 UR5, c[0x0][0x3b0] ;  /* 0x00007600ff0577ac */ /* 0x000ea20008000000 */
[----:B------:R-:W-:Y:S01]  /*0380*/  BSSY.RECONVERGENT B2, `(.L_x_2) ;  /* 0x0000010000027945 */ /* 0x000fe20003800200 */
[----:B------:R-:W-:-:S05]  /*0390*/  VIADD R13, R13, 0xfffffffe ;  /* 0xfffffffe0d0d7836 */ /* 0x000fca0000000000 */
[----:B------:R-:W3:Y:S01]  /*03a0*/  FCHK P0, R0, R7 ;  /* 0x0000000700007302 */ /* 0x000ee20000000000 */
[----:B0-----:R-:W-:Y:S01]  /*03b0*/  FFMA R5, R2, -R7, 1 ;  /* 0x3f80000002057423 */ /* 0x001fe20000000807 */
[----:B--2---:R-:W-:-:S03]  /*03c0*/  UPRMT UR5, UR5, 0x8880, URZ ;  /* 0x0000888005057896 */ /* 0x004fc600080000ff */
[----:B------:R-:W-:-:S04]  /*03d0*/  FFMA R5, R2, R5, R2 ;  /* 0x0000000502057223 */ /* 0x000fc80000000002 */
[----:B------:R-:W-:Y:S01]  /*03e0*/  FFMA R2, R0, R5, RZ ;  /* 0x0000000500027223 */ /* 0x000fe200000000ff */
[----:B------:R-:W-:-:S03]  /*03f0*/  ISETP.NE.AND P2, PT, RZ, UR5, PT ;  /* 0x00000005ff007c0c */ /* 0x000fc6000bf45270 */
[----:B------:R-:W-:-:S04]  /*0400*/  FFMA R6, R2, -R7, R0 ;  /* 0x8000000702067223 */ /* 0x000fc80000000000 */
[----:B------:R-:W-:Y:S01]  /*0410*/  FFMA R2, R5, R6, R2 ;  /* 0x0000000605027223 */ /* 0x000fe20000000002 */
[----:B---3--:R-:W-:Y:S06]  /*0420*/  @!P0 BRA `(.L_x_3) ;  /* 0x0000000000148947 */ /* 0x008fec0003800000 */
[----:B------:R-:W0:Y:S01]  /*0430*/  LDCU UR5, c[0x0][0x3a4] ;  /* 0x00007480ff0577ac */ /* 0x000e220008000800 */
[----:B------:R-:W-:Y:S02]  /*0440*/  MOV R19, R0 ;  /* 0x0000000000137202 */ /* 0x000fe40000000f00 */
[----:B------:R-:W-:Y:S01]  /*0450*/  MOV R6, 0x480 ;  /* 0x0000048000067802 */ /* 0x000fe20000000f00 */
[----:B0-----:R-:W-:-:S07]  /*0460*/  IMAD.U32 R2, RZ, RZ, UR5 ;  /* 0x00000005ff027e24 */ /* 0x001fce000f8e00ff */
[----:B-1----:R-:W-:Y:S05]  /*0470*/  CALL.REL.NOINC `($__internal_1_$__cuda_sm3x_div_rn_noftz_f32_slowpath) ;  /* 0x0000002400647944 */ /* 0x002fea0003c00000 */
.L_x_3:
[----:B------:R-:W-:Y:S05]  /*0480*/  BSYNC.RECONVERGENT B2 ;  /* 0x0000000000027941 */ /* 0x000fea0003800200 */
.L_x_2:
[----:B------:R-:W0:Y:S01]  /*0490*/  F2I.TRUNC.NTZ R2, R2 ;  /* 0x0000000200027305 */ /* 0x000e22000020f100 */
[----:B------:R-:W2:Y:S01]  /*04a0*/  LDCU UR5, c[0x0][0x3a4] ;  /* 0x00007480ff0577ac */ /* 0x000ea20008000800 */
[----:B------:R-:W-:Y:S06]  /*04b0*/  BSSY.RECONVERGENT B2, `(.L_x_4) ;  /* 0x0000010000027945 */ /* 0x000fec0003800200 */
[----:B-1----:R-:W1:Y:S01]  /*04c0*/  MUFU.RCP R5, R4 ;  /* 0x0000000400057308 */ /* 0x002e620000001000 */
[----:B0-----:R-:W-:-:S05]  /*04d0*/  I2FP.F32.S32 R19, R2 ;  /* 0x0000000200137245 */ /* 0x001fca0000201400 */
[----:B--2---:R-:W-:-:S05]  /*04e0*/  FFMA R19, -R19, UR5, R0 ;  /* 0x0000000513137c23 */ /* 0x004fca0008000100 */
[----:B------:R-:W-:Y:S01]  /*04f0*/  FSETP.GEU.AND P0, PT, R19, RZ, PT ;  /* 0x000000ff1300720b */ /* 0x000fe20003f0e000 */
[----:B-1----:R-:W-:-:S04]  /*0500*/  FFMA R6, -R4, R5, 1 ;  /* 0x3f80000004067423 */ /* 0x002fc80000000105 */
[----:B------:R-:W-:-:S08]  /*0510*/  FFMA R6, R5, R6, R5 ;  /* 0x0000000605067223 */ /* 0x000fd00000000005 */
[----:B------:R-:W-:-:S04]  /*0520*/  @!P0 FADD R19, R19, UR5 ;  /* 0x0000000513138e21 */ /* 0x000fc80008000000 */
[----:B------:R-:W0:Y:S01]  /*0530*/  FCHK P0, R19, R4 ;  /* 0x0000000413007302 */ /* 0x000e220000000000 */
[----:B------:R-:W-:-:S04]  /*0540*/  FFMA R5, R19, R6, RZ ;  /* 0x0000000613057223 */ /* 0x000fc800000000ff */
[----:B------:R-:W-:-:S04]  /*0550*/  FFMA R2, -R4, R5, R19 ;  /* 0x0000000504027223 */ /* 0x000fc80000000113 */
[----:B------:R-:W-:Y:S01]  /*0560*/  FFMA R2, R6, R2, R5 ;  /* 0x0000000206027223 */ /* 0x000fe20000000005 */
[----:B0-----:R-:W-:Y:S06]  /*0570*/  @!P0 BRA `(.L_x_5) ;  /* 0x00000000000c8947 */ /* 0x001fec0003800000 */
[----:B------:R-:W-:Y:S01]  /*0580*/  IMAD.MOV.U32 R2, RZ, RZ, R4 ;  /* 0x000000ffff027224 */ /* 0x000fe200078e0004 */
[----:B------:R-:W-:-:S07]  /*0590*/  MOV R6, 0x5b0 ;  /* 0x000005b000067802 */ /* 0x000fce0000000f00 */
[----:B------:R-:W-:Y:S05]  /*05a0*/  CALL.REL.NOINC `($__internal_1_$__cuda_sm3x_div_rn_noftz_f32_slowpath) ;  /* 0x0000002400187944 */ /* 0x000fea0003c00000 */
.L_x_5:
[----:B------:R-:W-:Y:S05]  /*05b0*/  BSYNC.RECONVERGENT B2 ;  /* 0x0000000000027941 */ /* 0x000fea0003800200 */
.L_x_4:
[----:B------:R-:W0:Y:S01]  /*05c0*/  LDC R14, c[0x0][0x3a0] ;  /* 0x0000e800ff0e7b82 */ /* 0x000e220000000800 */
[----:B------:R-:W-:Y:S01]  /*05d0*/  F2I.FLOOR.NTZ R2, R2 ;  /* 0x0000000200027305 */ /* 0x000fe20000207100 */
[----:B------:R-:W1:Y:S06]  /*05e0*/  LDCU.128 UR12, c[0x0][0x380] ;  /* 0x00007000ff0c77ac */ /* 0x000e6c0008000c00 */
[----:B------:R-:W2:Y:S01]  /*05f0*/  LDC R12, c[0x0][0x3ac] ;  /* 0x0000eb00ff0c7b82 */ /* 0x000ea20000000800 */
[----:B0-----:R-:W-:-:S04]  /*0600*/  IABS R9, R14 ;  /* 0x0000000e00097213 */ /* 0x001fc80000000000 */
[----:B------:R-:W0:Y:S01]  /*0610*/  I2F.RP R8, R9 ;  /* 0x0000000900087306 */ /* 0x000e220000209400 */
[----:B--2---:R-:W-:-:S07]  /*0620*/  FSETP.GEU.AND P0, PT, R12, RZ, PT ;  /* 0x000000ff0c00720b */ /* 0x004fce0003f0e000 */
[----:B0-----:R-:W0:Y:S06]  /*0630*/  MUFU.RCP R8, R8 ;  /* 0x0000000800087308 */ /* 0x001e2c0000001000 */
[----:B------:R-:W-:-:S04]  /*0640*/  @!P0 FADD R12, R3, -|R12| ;  /* 0xc000000c030c8221 */ /* 0x000fc80000000000 */
[----:B------:R-:W2:Y:S01]  /*0650*/  F2I.TRUNC.NTZ R5, R12 ;  /* 0x0000000c00057305 */ /* 0x000ea2000020f100 */
[----:B0-----:R-:W-:-:S07]  /*0660*/  IADD3 R6, PT, PT, R8, 0xffffffe, RZ ;  /* 0x0ffffffe08067810 */ /* 0x001fce0007ffe0ff */
[----:B------:R0:W3:Y:S01]  /*0670*/  F2I.FTZ.U32.TRUNC.NTZ R7, R6 ;  /* 0x0000000600077305 */ /* 0x0000e2000021f000 */
[----:B--2---:R-:W-:-:S05]  /*0680*/  IMAD.IADD R5, R2, 0x1, R5 ;  /* 0x0000000102057824 */ /* 0x004fca00078e0205 */
[----:B------:R-:W-:Y:S01]  /*0690*/  IABS R2, R5 ;  /* 0x0000000500027213 */ /* 0x000fe20000000000 */
[----:B0-----:R-:W-:Y:S01]  /*06a0*/  HFMA2 R6, -RZ, RZ, 0, 0 ;  /* 0x00000000ff067431 */ /* 0x001fe200000001ff */
[----:B------:R-:W-:Y:S01]  /*06b0*/  ISETP.GE.AND P3, PT, R5, RZ, PT ;  /* 0x000000ff0500720c */ /* 0x000fe20003f66270 */
[----:B---3--:R-:W-:-:S04]  /*06c0*/  IMAD.MOV R16, RZ, RZ, -R7 ;  /* 0x000000ffff107224 */ /* 0x008fc800078e0a07 */
[----:B------:R-:W-:Y:S02]  /*06d0*/  IMAD R11, R16, R9, RZ ;  /* 0x00000009100b7224 */ /* 0x000fe400078e02ff */
[----:B------:R-:W0:Y:S02]  /*06e0*/  LDC R16, c[0x0][0x3a4] ;  /* 0x0000e900ff107b82 */ /* 0x000e240000000800 */
[----:B------:R-:W-:-:S06]  /*06f0*/  IMAD.HI.U32 R7, R7, R11, R6 ;  /* 0x0000000b07077227 */ /* 0x000fcc00078e0006 */
[----:B------:R-:W-:-:S04]  /*0700*/  IMAD.HI.U32 R7, R7, R2, RZ ;  /* 0x0000000207077227 */ /* 0x000fc800078e00ff */
[----:B------:R-:W-:-:S04]  /*0710*/  IMAD.MOV R7, RZ, RZ, -R7 ;  /* 0x000000ffff077224 */ /* 0x000fc800078e0a07 */
[----:B------:R-:W-:-:S05]  /*0720*/  IMAD R2, R9, R7, R2 ;  /* 0x0000000709027224 */ /* 0x000fca00078e0202 */
[----:B------:R-:W-:-:S13]  /*0730*/  ISETP.GT.U32.AND P0, PT, R9, R2, PT ;  /* 0x000000020900720c */ /* 0x000fda0003f04070 */
[----:B------:R-:W-:Y:S01]  /*0740*/  @!P0 IMAD.IADD R2, R2, 0x1, -R9 ;  /* 0x0000000102028824 */ /* 0x000fe200078e0a09 */
[----:B------:R-:W-:-:S04]  /*0750*/  ISETP.NE.AND P0, PT, R14, RZ, PT ;  /* 0x000000ff0e00720c */ /* 0x000fc80003f05270 */
[----:B------:R-:W-:-:S13]  /*0760*/  ISETP.GT.U32.AND P1, PT, R9, R2, PT ;  /* 0x000000020900720c */ /* 0x000fda0003f24070 */
[----:B------:R-:W-:-:S05]  /*0770*/  @!P1 IADD3 R2, PT, PT, R2, -R9, RZ ;  /* 0x8000000902029210 */ /* 0x000fca0007ffe0ff */
[----:B------:R-:W-:Y:S01]  /*0780*/  @!P3 IMAD.MOV R2, RZ, RZ, -R2 ;  /* 0x000000ffff02b224 */ /* 0x000fe200078e0a02 */
[----:B------:R-:W-:-:S04]  /*0790*/  @!P0 LOP3.LUT R2, RZ, R14, RZ, 0x33, !PT ;  /* 0x0000000eff028212 */ /* 0x000fc800078e33ff */
[----:B------:R-:W-:-:S05]  /*07a0*/  LOP3.LUT R5, RZ, R2, RZ, 0x33, !PT ;  /* 0x00000002ff057212 */ /* 0x000fca00078e33ff */
[----:B------:R-:W-:-:S04]  /*07b0*/  @P2 IMAD.IADD R2, R5, 0x1, R14 ;  /* 0x0000000105022824 */ /* 0x000fc800078e020e */
[----:B------:R-:W-:Y:S01]  /*07c0*/  IMAD R5, R2, UR4, RZ ;  /* 0x0000000402057c24 */ /* 0x000fe2000f8e02ff */
[----:B------:R-:W-:-:S04]  /*07d0*/  SHF.R.S32.HI R2, RZ, 0x1f, R10 ;  /* 0x0000001fff027819 */ /* 0x000fc8000001140a */
[----:B-1----:R-:W-:Y:S02]  /*07e0*/  IADD3 R6, P0, P1, R5, UR12, R10 ;  /* 0x0000000c05067c10 */ /* 0x002fe4000f91e00a */
[----:B------:R-:W-:-:S04]  /*07f0*/  SHF.R.S32.HI R5, RZ, 0x1f, R5 ;  /* 0x0000001fff057819 */ /* 0x000fc80000011405 */
[----:B------:R-:W-:-:S06]  /*0800*/  IADD3.X R7, PT, PT, R5, UR13, R2, P0, P1 ;  /* 0x0000000d05077c10 */ /* 0x000fcc00087e2402 */
[----:B------:R-:W2:Y:S01]  /*0810*/  LDG.E.U8 R7, desc[UR8][R6.64] ;  /* 0x0000000806077981 */ /* 0x000ea2000c1e1100 */
[----:B0-----:R-:W0:Y:S01]  /*0820*/  MUFU.RCP R5, R16 ;  /* 0x0000001000057308 */ /* 0x001e220000001000 */
[C---:B------:R-:W-:Y:S01]  /*0830*/  IADD3 R8, P0, PT, R13.reuse, UR14, RZ ;  /* 0x0000000e0d087c10 */ /* 0x040fe2000ff1e0ff */
[----:B------:R-:W-:Y:S01]  /*0840*/  FADD R11, R0, -1 ;  /* 0xbf800000000b7421 */ /* 0x000fe20000000000 */
[----:B------:R-:W-:Y:S02]  /*0850*/  BSSY.RECONVERGENT B2, `(.L_x_6) ;  /* 0x0000010000027945 */ /* 0x000fe40003800200 */
[----:B------:R-:W-:-:S08]  /*0860*/  LEA.HI.X.SX32 R9, R13, UR15, 0x1, P0 ;  /* 0x0000000f0d097c11 */ /* 0x000fd000080f0eff */
[----:B------:R-:W1:Y:S01]  /*0870*/  FCHK P0, R11, R16 ;  /* 0x000000100b007302 */ /* 0x000e620000000000 */
[----:B0-----:R-:W-:-:S04]  /*0880*/  FFMA R2, R5, -R16, 1 ;  /* 0x3f80000005027423 */ /* 0x001fc80000000810 */
[----:B------:R-:W-:-:S04]  /*0890*/  FFMA R2, R5, R2, R5 ;  /* 0x0000000205027223 */ /* 0x000fc80000000005 */
[----:B------:R-:W-:-:S04]  /*08a0*/  FFMA R14, R2, R11, RZ ;  /* 0x0000000b020e7223 */ /* 0x000fc800000000ff */
[----:B------:R-:W-:-:S04]  /*08b0*/  FFMA R5, R14, -R16, R11 ;  /* 0x800000100e057223 */ /* 0x000fc8000000000b */
[----:B------:R-:W-:Y:S01]  /*08c0*/  FFMA R5, R2, R5, R14 ;  /* 0x0000000502057223 */ /* 0x000fe2000000000e */
[----:B--2---:R0:W-:Y:S01]  /*08d0*/  STG.E.U8 desc[UR8][R8.64], R7 ;  /* 0x0000000708007986 */ /* 0x0041e2000c101108 */
[----:B-1----:R-:W-:Y:S05]  /*08e0*/  @!P0 BRA `(.L_x_7) ;  /* 0x0000000000188947 */ /* 0x002fea0003800000 */
[----:B------:R-:W1:Y:S01]  /*08f0*/  LDCU UR5, c[0x0][0x3a4] ;  /* 0x00007480ff0577ac */ /* 0x000e620008000800 */
[----:B------:R-:W-:Y:S02]  /*0900*/  MOV R19, R11 ;  /* 0x0000000b00137202 */ /* 0x000fe40000000f00 */
[----:B------:R-:W-:Y:S01]  /*0910*/  MOV R6, 0x940 ;  /* 0x0000094000067802 */ /* 0x000fe20000000f00 */
[----:B-1----:R-:W-:-:S07]  /*0920*/  IMAD.U32 R2, RZ, RZ, UR5 ;  /* 0x00000005ff027e24 */ /* 0x002fce000f8e00ff */
[----:B0-----:R-:W-:Y:S05]  /*0930*/  CALL.REL.NOINC `($__internal_1_$__cuda_sm3x_div_rn_noftz_f32_slowpath) ;  /* 0x0000002000347944 */ /* 0x001fea0003c00000 */
[----:B------:R-:W-:-:S07]  /*0940*/  IMAD.MOV.U32 R5, RZ, RZ, R2 ;  /* 0x000000ffff057224 */ /* 0x000fce00078e0002 */
.L_x_7:
[----:B------:R-:W-:Y:S05]  /*0950*/  BSYNC.RECONVERGENT B2 ;  /* 0x0000000000027941 */ /* 0x000fea0003800200 */
.L_x_6:
[----:B------:R-:W1:Y:S01]  /*0960*/  F2I.TRUNC.NTZ R5, R5 ;  /* 0x0000000500057305 */ /* 0x000e62000020f100 */
[----:B------:R-:W2:Y:S01]  /*0970*/  LDCU UR5, c[0x0][0x3a4] ;  /* 0x00007480ff0577ac */ /* 0x000ea20008000800 */
[----:B------:R-:W-:Y:S06]  /*0980*/  BSSY.RECONVERGENT B2, `(.L_x_8) ;  /* 0x0000011000027945 */ /* 0x000fec0003800200 */
[----:B0-----:R-:W0:Y:S01]  /*0990*/  MUFU.RCP R7, R4 ;  /* 0x0000000400077308 */ /* 0x001e220000001000 */
[----:B-1----:R-:W-:-:S05]  /*09a0*/  I2FP.F32.S32 R2, R5 ;  /* 0x0000000500027245 */ /* 0x002fca0000201400 */
[----:B--2---:R-:W-:-:S05]  /*09b0*/  FFMA R19, -R2, UR5, R11 ;  /* 0x0000000502137c23 */ /* 0x004fca000800010b */
[----:B------:R-:W-:Y:S01]  /*09c0*/  FSETP.GEU.AND P0, PT, R19, RZ, PT ;  /* 0x000000ff1300720b */ /* 0x000fe20003f0e000 */
[----:B0-----:R-:W-:-:S04]  /*09d0*/  FFMA R2, -R4, R7, 1 ;  /* 0x3f80000004027423 */ /* 0x001fc80000000107 */
[----:B------:R-:W-:-:S08]  /*09e0*/  FFMA R2, R7, R2, R7 ;  /* 0x0000000207027223 */ /* 0x000fd00000000007 */
[----:B------:R-:W-:-:S04]  /*09f0*/  @!P0 FADD R19, R19, UR5 ;  /* 0x0000000513138e21 */ /* 0x000fc80008000000 */
[----:B------:R-:W0:Y:S01]  /*0a00*/  FCHK P0, R19, R4 ;  /* 0x0000000413007302 */ /* 0x000e220000000000 */
[----:B------:R-:W-:-:S04]  /*0a10*/  FFMA R7, R2, R19, RZ ;  /* 0x0000001302077223 */ /* 0x000fc800000000ff */
[----:B------:R-:W-:-:S04]  /*0a20*/  FFMA R6, -R4, R7, R19 ;  /* 0x0000000704067223 */ /* 0x000fc80000000113 */
[----:B------:R-:W-:Y:S01]  /*0a30*/  FFMA R5, R2, R6, R7 ;  /* 0x0000000602057223 */ /* 0x000fe20000000007 */
[----:B0-----:R-:W-:Y:S06]  /*0a40*/  @!P0 BRA `(.L_x_9) ;  /* 0x0000000000108947 */ /* 0x001fec0003800000 */
[----:B------:R-:W-:Y:S02]  /*0a50*/  MOV R2, R4 ;  /* 0x0000000400027202 */ /* 0x000fe40000000f00 */
[----:B------:R-:W-:-:S07]  /*0a60*/  MOV R6, 0xa80 ;  /* 0x00000a8000067802 */ /* 0x000fce0000000f00 */
[----:B------:R-:W-:Y:S05]  /*0a70*/  CALL.REL.NOINC `($__internal_1_$__cuda_sm3x_div_rn_noftz_f32_slowpath) ;  /* 0x0000001c00e47944 */ /* 0x000fea0003c00000 */
[----:B------:R-:W-:-:S07]  /*0a80*/  IMAD.MOV.U32 R5, RZ, RZ, R2 ;  /* 0x000000ffff057224 */ /* 0x000fce00078e0002 */
.L_x_9:
[----:B------:R-:W-:Y:S05]  /*0a90*/  BSYNC.RECONVERGENT B2 ;  /* 0x0000000000027941 */ /* 0x000fea0003800200 */
.L_x_8:
[----:B------:R-:W0:Y:S01]  /*0aa0*/  LDC R2, c[0x0][0x3a0] ;  /* 0x0000e800ff027b82 */ /* 0x000e220000000800 */
[----:B------:R-:W-:Y:S01]  /*0ab0*/  FADD R11, R3, -|R12| ;  /* 0xc000000c030b7221 */ /* 0x000fe20000000000 */
[----:B------:R-:W-:Y:S01]  /*0ac0*/  FSETP.GEU.AND P0, PT, R12, RZ, PT ;  /* 0x000000ff0c00720b */ /* 0x000fe20003f0e000 */
[----:B------:R-:W-:Y:S01]  /*0ad0*/  F2I.FLOOR.NTZ R5, R5 ;  /* 0x0000000500057305 */ /* 0x000fe20000207100 */
[----:B------:R-:W1:Y:S02]  /*0ae0*/  LDCU.64 UR6, c[0x0][0x380] ;  /* 0x00007000ff0677ac */ /* 0x000e640008000a00 */
[----:B------:R-:W-:-:S05]  /*0af0*/  FSEL R12, R11, R12, !P0 ;  /* 0x0000000c0b0c7208 */ /* 0x000fca0004000000 */
[----:B------:R-:W2:Y:S01]  /*0b00*/  F2I.TRUNC.NTZ R6, R12 ;  /* 0x0000000c00067305 */ /* 0x000ea2000020f100 */
[----:B0-----:R-:W-:Y:S01]  /*0b10*/  IABS R14, R2 ;  /* 0x00000002000e7213 */ /* 0x001fe20000000000 */
[----:B--2---:R-:W-:Y:S01]  /*0b20*/  IMAD.IADD R11, R5, 0x1, R6 ;  /* 0x00000001050b7824 */ /* 0x004fe200078e0206 */
[----:B------:R-:W-:-:S05]  /*0b30*/  ISETP.NE.AND P3, PT, R2, RZ, PT ;  /* 0x000000ff0200720c */ /* 0x000fca0003f65270 */
[----:B------:R-:W0:Y:S01]  /*0b40*/  I2F.RP R13, R14 ;  /* 0x0000000e000d7306 */ /* 0x000e220000209400 */
[----:B------:R-:W-:Y:S01]  /*0b50*/  IMAD.MOV.U32 R6, RZ, RZ, RZ ;  /* 0x000000ffff067224 */ /* 0x000fe200078e00ff */
[----:B------:R-:W-:-:S06]  /*0b60*/  ISETP.GE.AND P1, PT, R11, RZ, PT ;  /* 0x000000ff0b00720c */ /* 0x000fcc0003f26270 */
[----:B0-----:R-:W0:Y:S02]  /*0b70*/  MUFU.RCP R13, R13 ;  /* 0x0000000d000d7308 */ /* 0x001e240000001000 */
[----:B0-----:R-:W-:-:S06]  /*0b80*/  VIADD R7, R13, 0xffffffe ;  /* 0x0ffffffe0d077836 */ /* 0x001fcc0000000000 */
[----:B------:R-:W0:Y:S02]  /*0b90*/  F2I.FTZ.U32.TRUNC.NTZ R7, R7 ;  /* 0x0000000700077305 */ /* 0x000e24000021f000 */
[----:B0-----:R-:W-:-:S05]  /*0ba0*/  IADD3 R15, PT, PT, RZ, -R7, RZ ;  /* 0x80000007ff0f7210 */ /* 0x001fca0007ffe0ff */
[----:B------:R-:W-:Y:S01]  /*0bb0*/  IMAD R13, R15, R14, RZ ;  /* 0x0000000e0f0d7224 */ /* 0x000fe200078e02ff */
[----:B------:R-:W-:-:S03]  /*0bc0*/  IABS R15, R11 ;  /* 0x0000000b000f7213 */ /* 0x000fc60000000000 */
[----:B------:R-:W-:Y:S01]  /*0bd0*/  IMAD.HI.U32 R5, R7, R13, R6 ;  /* 0x0000000d07057227 */ /* 0x000fe200078e0006 */
[----:B------:R-:W-:Y:S01]  /*0be0*/  MOV R6, R15 ;  /* 0x0000000f00067202 */ /* 0x000fe20000000f00 */
[----:B------:R-:W0:Y:S04]  /*0bf0*/  LDC R13, c[0x0][0x3a4] ;  /* 0x0000e900ff0d7b82 */ /* 0x000e280000000800 */
[----:B------:R-:W-:-:S04]  /*0c00*/  IMAD.HI.U32 R5, R5, R6, RZ ;  /* 0x0000000605057227 */ /* 0x000fc800078e00ff */
[----:B------:R-:W-:-:S04]  /*0c10*/  IMAD.MOV R5, RZ, RZ, -R5 ;  /* 0x000000ffff057224 */ /* 0x000fc800078e0a05 */
[----:B------:R-:W-:Y:S01]  /*0c20*/  IMAD R5, R14, R5, R6 ;  /* 0x000000050e057224 */ /* 0x000fe200078e0206 */
[----:B------:R-:W-:-:S04]  /*0c30*/  IADD3 R6, PT, PT, R10, -0x1, RZ ;  /* 0xffffffff0a067810 */ /* 0x000fc80007ffe0ff */
[----:B------:R-:W-:-:S13]  /*0c40*/  ISETP.GT.U32.AND P0, PT, R14, R5, PT ;  /* 0x000000050e00720c */ /* 0x000fda0003f04070 */
[----:B------:R-:W-:-:S05]  /*0c50*/  @!P0 IMAD.IADD R5, R5, 0x1, -R14 ;  /* 0x0000000105058824 */ /* 0x000fca00078e0a0e */
[----:B------:R-:W-:-:S13]  /*0c60*/  ISETP.GT.U32.AND P0, PT, R14, R5, PT ;  /* 0x000000050e00720c */ /* 0x000fda0003f04070 */
[----:B------:R-:W-:-:S05]  /*0c70*/  @!P0 IADD3 R5, PT, PT, R5, -R14, RZ ;  /* 0x8000000e05058210 */ /* 0x000fca0007ffe0ff */
[----:B------:R-:W-:Y:S01]  /*0c80*/  @!P1 IMAD.MOV R5, RZ, RZ, -R5 ;  /* 0x000000ffff059224 */ /* 0x000fe200078e0a05 */
[----:B------:R-:W-:-:S04]  /*0c90*/  @!P3 LOP3.LUT R5, RZ, R2, RZ, 0x33, !PT ;  /* 0x00000002ff05b212 */ /* 0x000fc800078e33ff */
[----:B------:R-:W-:-:S05]  /*0ca0*/  LOP3.LUT R7, RZ, R5, RZ, 0x33, !PT ;  /* 0x00000005ff077212 */ /* 0x000fca00078e33ff */
[----:B------:R-:W-:Y:S01]  /*0cb0*/  @P2 IMAD.IADD R5, R7, 0x1, R2 ;  /* 0x0000000107052824 */ /* 0x000fe200078e0202 */
[----:B------:R-:W-:-:S03]  /*0cc0*/  SHF.R.S32.HI R2, RZ, 0x1f, R6 ;  /* 0x0000001fff027819 */ /* 0x000fc60000011406 */
[----:B------:R-:W-:-:S05]  /*0cd0*/  IMAD R5, R5, UR4, RZ ;  /* 0x0000000405057c24 */ /* 0x000fca000f8e02ff */
[----:B-1----:R-:W-:Y:S02]  /*0ce0*/  IADD3 R6, P0, P1, R5, UR6, R6 ;  /* 0x0000000605067c10 */ /* 0x002fe4000f91e006 */
[----:B------:R-:W-:-:S04]  /*0cf0*/  SHF.R.S32.HI R5, RZ, 0x1f, R5 ;  /* 0x0000001fff057819 */ /* 0x000fc80000011405 */
[----:B------:R-:W-:-:S06]  /*0d00*/  IADD3.X R7, PT, PT, R5, UR7, R2, P0, P1 ;  /* 0x0000000705077c10 */ /* 0x000fcc00087e2402 */
[----:B------:R-:W2:Y:S01]  /*0d10*/  LDG.E.U8 R7, desc[UR8][R6.64] ;  /* 0x0000000806077981 */ /* 0x000ea2000c1e1100 */
[----:B0-----:R-:W0:Y:S01]  /*0d20*/  MUFU.RCP R2, R13 ;  /* 0x0000000d00027308 */ /* 0x001e220000001000 */
[----:B------:R-:W-:Y:S01]  /*0d30*/  FADD R0, R0, -2 ;  /* 0xc000000000007421 */ /* 0x000fe20000000000 */
[----:B------:R-:W-:Y:S06]  /*0d40*/  BSSY.RECONVERGENT B2, `(.L_x_10) ;  /* 0x000000e000027945 */ /* 0x000fec0003800200 */
        /* <DEDUP_REMOVED lines=9> */
[----:B------:R-:W-:Y:S01]  /*0de0*/  IMAD.MOV.U32 R19, RZ, RZ, R0 ;  /* 0x000000ffff137224 */ /* 0x000fe200078e0000 */
[----:B------:R-:W-:Y:S01]  /*0df0*/  MOV R6, 0xe20 ;  /* 0x00000e2000067802 */ /* 0x000fe20000000f00 */
[----:B-1----:R-:W-:-:S07]  /*0e00*/  IMAD.U32 R2, RZ, RZ, UR5 ;  /* 0x00000005ff027e24 */ /* 0x002fce000f8e00ff */
[----:B0-----:R-:W-:Y:S05]  /*0e10*/  CALL.REL.NOINC `($__internal_1_$__cuda_sm3x_div_rn_noftz_f32_slowpath) ;  /* 0x0000001800fc7944 */ /* 0x001fea0003c00000 */
.L_x_11:
[----:B------:R-:W-:Y:S05]  /*0e20*/  BSYNC.RECONVERGENT B2 ;  /* 0x0000000000027941 */ /* 0x000fea0003800200 */
.L_x_10:
        /* <DEDUP_REMOVED lines=19> */
.L_x_13:
[----:B------:R-:W-:Y:S05]  /*0f60*/  BSYNC.RECONVERGENT B2 ;  /* 0x0000000000027941 */ /* 0x000fea0003800200 */
.L_x_12:
[----:B------:R-:W0:Y:S01]  /*0f70*/  LDC R7, c[0x0][0x3a0] ;  /* 0x0000e800ff077b82 */ /* 0x000e220000000800 */
[----:B------:R-:W-:Y:S01]  /*0f80*/  FSETP.GEU.AND P0, PT, R12, RZ, PT ;  /* 0x000000ff0c00720b */ /* 0x000fe20003f0e000 */
[----:B------:R-:W-:Y:S01]  /*0f90*/  F2I.FLOOR.NTZ R0, R0 ;  /* 0x0000000000007305 */ /* 0x000fe20000207100 */
[----:B------:R-:W1:Y:S11]  /*0fa0*/  LDCU.64 UR6, c[0x0][0x380] ;  /* 0x00007000ff0677ac */ /* 0x000e760008000a00 */
[----:B------:R-:W-:-:S04]  /*0fb0*/  @!P0 FADD R12, R3, -|R12| ;  /* 0xc000000c030c8221 */ /* 0x000fc80000000000 */
[----:B------:R-:W2:Y:S01]  /*0fc0*/  F2I.TRUNC.NTZ R3, R12 ;  /* 0x0000000c00037305 */ /* 0x000ea2000020f100 */
[----:B0-----:R-:W-:Y:S02]  /*0fd0*/  IABS R11, R7 ;  /* 0x00000007000b7213 */ /* 0x001fe40000000000 */
[----:B------:R-:W-:-:S05]  /*0fe0*/  ISETP.NE.AND P3, PT, R7, RZ, PT ;  /* 0x000000ff0700720c */ /* 0x000fca0003f65270 */
[----:B------:R-:W0:Y:S01]  /*0ff0*/  I2F.RP R2, R11 ;  /* 0x0000000b00027306 */ /* 0x000e220000209400 */
[----:B--2---:R-:W-:-:S05]  /*1000*/  IMAD.IADD R3, R0, 0x1, R3 ;  /* 0x0000000100037824 */ /* 0x004fca00078e0203 */
[----:B------:R-:W-:Y:S02]  /*1010*/  ISETP.GE.AND P1, PT, R3, RZ, PT ;  /* 0x000000ff0300720c */ /* 0x000fe40003f26270 */
[----:B0-----:R-:W0:Y:S02]  /*1020*/  MUFU.RCP R2, R2 ;  /* 0x0000000200027308 */ /* 0x001e240000001000 */
[----:B0-----:R-:W-:Y:S01]  /*1030*/  VIADD R4, R2, 0xffffffe ;  /* 0x0ffffffe02047836 */ /* 0x001fe20000000000 */
[----:B------:R-:W-:Y:S01]  /*1040*/  IABS R2, R3 ;  /* 0x0000000300027213 */ /* 0x000fe20000000000 */
[----:B------:R-:W-:-:S04]  /*1050*/  VIADD R3, R10, 0xfffffffe ;  /* 0xfffffffe0a037836 */ /* 0x000fc80000000000 */
[----:B------:R0:W2:Y:S02]  /*1060*/  F2I.FTZ.U32.TRUNC.NTZ R5, R4 ;  /* 0x0000000400057305 */ /* 0x0000a4000021f000 */
[----:B0-----:R-:W-:Y:S01]  /*1070*/  IMAD.MOV.U32 R4, RZ, RZ, RZ ;  /* 0x000000ffff047224 */ /* 0x001fe200078e00ff */
[----:B--2---:R-:W-:-:S05]  /*1080*/  IADD3 R6, PT, PT, RZ, -R5, RZ ;  /* 0x80000005ff067210 */ /* 0x004fca0007ffe0ff */
[----:B------:R-:W-:-:S04]  /*1090*/  IMAD R13, R6, R11, RZ ;  /* 0x0000000b060d7224 */ /* 0x000fc800078e02ff */
[----:B------:R-:W-:-:S06]  /*10a0*/  IMAD.HI.U32 R13, R5, R13, R4 ;  /* 0x0000000d050d7227 */ /* 0x000fcc00078e0004 */
[----:B------:R-:W-:-:S05]  /*10b0*/  IMAD.HI.U32 R0, R13, R2, RZ ;  /* 0x000000020d007227 */ /* 0x000fca00078e00ff */
[----:B------:R-:W-:-:S05]  /*10c0*/  IADD3 R5, PT, PT, -R0, RZ, RZ ;  /* 0x000000ff00057210 */ /* 0x000fca0007ffe1ff */
[----:B------:R-:W-:Y:S01]  /*10d0*/  IMAD R0, R11, R5, R2 ;  /* 0x000000050b007224 */ /* 0x000fe200078e0202 */
[----:B------:R-:W-:-:S04]  /*10e0*/  SHF.R.S32.HI R5, RZ, 0x1f, R3 ;  /* 0x0000001fff057819 */ /* 0x000fc80000011403 */
[----:B------:R-:W-:-:S13]  /*10f0*/  ISETP.GT.U32.AND P0, PT, R11, R0, PT ;  /* 0x000000000b00720c */ /* 0x000fda0003f04070 */
[----:B------:R-:W-:-:S05]  /*1100*/  @!P0 IMAD.IADD R0, R0, 0x1, -R11 ;  /* 0x0000000100008824 */ /* 0x000fca00078e0a0b */
[----:B------:R-:W-:-:S13]  /*1110*/  ISETP.GT.U32.AND P0, PT, R11, R0, PT ;  /* 0x000000000b00720c */ /* 0x000fda0003f04070 */
[----:B------:R-:W-:-:S05]  /*1120*/  @!P0 IMAD.IADD R0, R0, 0x1, -R11 ;  /* 0x0000000100008824 */ /* 0x000fca00078e0a0b */
[----:B------:R-:W-:Y:S02]  /*1130*/  @!P1 IADD3 R0, PT, PT, -R0, RZ, RZ ;  /* 0x000000ff00009210 */ /* 0x000fe40007ffe1ff */
[----:B------:R-:W-:-:S04]  /*1140*/  @!P3 LOP3.LUT R0, RZ, R7, RZ, 0x33, !PT ;  /* 0x00000007ff00b212 */ /* 0x000fc800078e33ff */
[----:B------:R-:W-:-:S05]  /*1150*/  LOP3.LUT R2, RZ, R0, RZ, 0x33, !PT ;  /* 0x00000000ff027212 */ /* 0x000fca00078e33ff */
[----:B------:R-:W-:-:S04]  /*1160*/  @P2 IMAD.IADD R0, R2, 0x1, R7 ;  /* 0x0000000102002824 */ /* 0x000fc800078e0207 */
[----:B------:R-:W-:-:S05]  /*1170*/  IMAD R0, R0, UR4, RZ ;  /* 0x0000000400007c24 */ /* 0x000fca000f8e02ff */
[----:B-1----:R-:W-:Y:S02]  /*1180*/  IADD3 R2, P0, P1, R0, UR6, R3 ;  /* 0x0000000600027c10 */ /* 0x002fe4000f91e003 */
[----:B------:R-:W-:-:S04]  /*1190*/  SHF.R.S32.HI R0, RZ, 0x1f, R0 ;  /* 0x0000001fff007819 */ /* 0x000fc80000011400 */
[----:B------:R-:W-:-:S06]  /*11a0*/  IADD3.X R3, PT, PT, R0, UR7, R5, P0, P1 ;  /* 0x0000000700037c10 */ /* 0x000fcc00087e2405 */
[----:B------:R-:W2:Y:S04]  /*11b0*/  LDG.E.U8 R3, desc[UR8][R2.64] ;  /* 0x0000000802037981 */ /* 0x000ea8000c1e1100 */
[----:B--2---:R-:W-:Y:S01]  /*11c0*/  STG.E.U8 desc[UR8][R8.64+0x2], R3 ;  /* 0x0000020308007986 */ /* 0x004fe2000c101108 */
[----:B------:R-:W-:Y:S05]  /*11d0*/  EXIT ;  /* 0x000000000000794d */ /* 0x000fea0003800000 */
.L_x_1:
[----:B------:R-:W0:Y:S01]  /*11e0*/  MUFU.RCP R2, R7 ;  /* 0x0000000700027308 */ /* 0x000e220000001000 */
[----:B------:R-:W2:Y:S01]  /*11f0*/  LDCU.U8 UR5, c[0x0][0x3b0] ;  /* 0x00007600ff0577ac */ /* 0x000ea20008000000 */
[----:B------:R-:W-:Y:S06]  /*1200*/  BSSY.RECONVERGENT B2, `(.L_x_14) ;  /* 0x0000010000027945 */ /* 0x000fec0003800200 */
        /* <DEDUP_REMOVED lines=14> */
[----:B------:R-:W-:-:S07]  /*12f0*/  IMAD.MOV.U32 R5, RZ, RZ, R2 ;  /* 0x000000ffff057224 */ /* 0x000fce00078e0002 */
.L_x_15:
[----:B------:R-:W-:Y:S05]  /*1300*/  BSYNC.RECONVERGENT B2 ;  /* 0x0000000000027941 */ /* 0x000fea0003800200 */
.L_x_14:
        /* <DEDUP_REMOVED lines=19> */
.L_x_17:
[----:B------:R-:W-:Y:S05]  /*1440*/  BSYNC.RECONVERGENT B2 ;  /* 0x0000000000027941 */ /* 0x000fea0003800200 */
.L_x_16:
[----:B------:R-:W0:Y:S01]  /*1450*/  LDC R17, c[0x0][0x39c] ;  /* 0x0000e700ff117b82 */ /* 0x000e220000000800 */
[----:B------:R-:W-:Y:S01]  /*1460*/  F2I.FLOOR.NTZ R20, R20 ;  /* 0x0000001400147305 */ /* 0x000fe20000207100 */
[----:B------:R-:W1:Y:S01]  /*1470*/  LDCU.128 UR12, c[0x0][0x380] ;  /* 0x00007000ff0c77ac */ /* 0x000e620008000c00 */
[----:B------:R-:W-:-:S05]  /*1480*/  USHF.R.S32.HI UR5, URZ, 0x1f, UR6 ;  /* 0x0000001fff057899 */ /* 0x000fca0008011406 */
[----:B------:R-:W2:Y:S08]  /*1490*/  LDC R12, c[0x0][0x398] ;  /* 0x0000e600ff0c7b82 */ /* 0x000eb00000000800 */
[----:B------:R-:W3:Y:S01]  /*14a0*/  LDC R2, c[0x0][0x3a0] ;  /* 0x0000e800ff027b82 */ /* 0x000ee20000000800 */
[----:B0-----:R-:W-:-:S07]  /*14b0*/  IABS R18, R17 ;  /* 0x0000001100127213 */ /* 0x001fce0000000000 */
[----:B------:R-:W0:Y:S01]  /*14c0*/  LDC R16, c[0x0][0x3ac] ;  /* 0x0000eb00ff107b82 */ /* 0x000e220000000800 */
[----:B------:R-:W4:Y:S01]  /*14d0*/  I2F.RP R23, R18 ;  /* 0x0000001200177306 */ /* 0x000f220000209400 */
[----:B--2---:R-:W-:-:S07]  /*14e0*/  IABS R19, R12 ;  /* 0x0000000c00137213 */ /* 0x004fce0000000000 */
[----:B------:R-:W2:Y:S01]  /*14f0*/  I2F.RP R22, R19 ;  /* 0x0000001300167306 */ /* 0x000ea20000209400 */
[----:B---3--:R-:W-:-:S07]  /*1500*/  IABS R5, R2 ;  /* 0x0000000200057213 */ /* 0x008fce0000000000 */
[----:B------:R-:W3:Y:S01]  /*1510*/  I2F.RP R24, R5 ;  /* 0x0000000500187306 */ /* 0x000ee20000209400 */
[----:B0-----:R-:W-:-:S07]  /*1520*/  FSETP.GEU.AND P0, PT, R16, RZ, PT ;  /* 0x000000ff1000720b */ /* 0x001fce0003f0e000 */
[----:B----4-:R-:W0:Y:S08]  /*1530*/  MUFU.RCP R23, R23 ;  /* 0x0000001700177308 */ /* 0x010e300000001000 */
[----:B--2---:R-:W2:Y:S01]  /*1540*/  MUFU.RCP R22, R22 ;  /* 0x0000001600167308 */ /* 0x004ea20000001000 */
[----:B------:R-:W-:-:S07]  /*1550*/  @!P0 FADD R16, R3, -|R16| ;  /* 0xc000001003108221 */ /* 0x000fce0000000000 */
[----:B---3--:R-:W3:Y:S01]  /*1560*/  MUFU.RCP R24, R24 ;  /* 0x0000001800187308 */ /* 0x008ee20000001000 */
[----:B0-----:R-:W-:Y:S01]  /*1570*/  VIADD R6, R23, 0xffffffe ;  /* 0x0ffffffe17067836 */ /* 0x001fe20000000000 */
[----:B------:R-:W-:Y:S02]  /*1580*/  IABS R23, R8 ;  /* 0x0000000800177213 */ /* 0x000fe40000000000 */
[----:B------:R-:W-:-:S04]  /*1590*/  LOP3.LUT R8, R8, R17, RZ, 0x3c, !PT ;  /* 0x0000001108087212 */ /* 0x000fc800078e3cff */
[----:B------:R0:W4:Y:S01]  /*15a0*/  F2I.FTZ.U32.TRUNC.NTZ R7, R6 ;  /* 0x0000000600077305 */ /* 0x000122000021f000 */
[----:B--2---:R-:W-:Y:S02]  /*15b0*/  IADD3 R10, PT, PT, R22, 0xffffffe, RZ ;  /* 0x0ffffffe160a7810 */ /* 0x004fe40007ffe0ff */
[----:B------:R-:W-:-:S05]  /*15c0*/  ISETP.GE.AND P4, PT, R8, RZ, PT ;  /* 0x000000ff0800720c */ /* 0x000fca0003f86270 */
[----:B------:R-:W2:Y:S01]  /*15d0*/  F2I.TRUNC.NTZ R21, R16 ;  /* 0x0000001000157305 */ /* 0x000ea2000020f100 */
[----:B---3--:R-:W-:Y:S02]  /*15e0*/  VIADD R14, R24, 0xffffffe ;  /* 0x0ffffffe180e7836 */ /* 0x008fe40000000000 */
[----:B0-----:R-:W-:Y:S02]  /*15f0*/  IMAD.MOV.U32 R6, RZ, RZ, RZ ;  /* 0x000000ffff067224 */ /* 0x001fe400078e00ff */
[----:B----4-:R-:W-:-:S03]  /*1600*/  IMAD.MOV R25, RZ, RZ, -R7 ;  /* 0x000000ffff197224 */ /* 0x010fc600078e0a07 */
[----:B------:R0:W3:Y:S01]  /*1610*/  F2I.FTZ.U32.TRUNC.NTZ R11, R10 ;  /* 0x0000000a000b7305 */ /* 0x0000e2000021f000 */
[----:B--2---:R-:W-:-:S07]  /*1620*/  IADD3 R20, PT, PT, R21, R20, RZ ;  /* 0x0000001415147210 */ /* 0x004fce0007ffe0ff */
[----:B------:R-:W2:Y:S01]  /*1630*/  F2I.FTZ.U32.TRUNC.NTZ R15, R14 ;  /* 0x0000000e000f7305 */ /* 0x000ea2000021f000 */
[----:B------:R-:W-:Y:S02]  /*1640*/  IMAD R21, R25, R18, RZ ;  /* 0x0000001219157224 */ /* 0x000fe400078e02ff */
[----:B0-----:R-:W-:Y:S02]  /*1650*/  IMAD.MOV.U32 R10, RZ, RZ, RZ ;  /* 0x000000ffff0a7224 */ /* 0x001fe400078e00ff */
[----:B------:R-:W-:Y:S01]  /*1660*/  IMAD.HI.U32 R6, R7, R21, R6 ;  /* 0x0000001507067227 */ /* 0x000fe200078e0006 */
[----:B------:R-:W-:Y:S02]  /*1670*/  MOV R21, R23 ;  /* 0x0000001700157202 */ /* 0x000fe40000000f00 */
[----:B------:R-:W-:Y:S01]  /*1680*/  IABS R23, R9 ;  /* 0x0000000900177213 */ /* 0x000fe20000000000 */
[----:B---3--:R-:W-:Y:S01]  /*1690*/  IMAD.MOV R22, RZ, RZ, -R11 ;  /* 0x000000ffff167224 */ /* 0x008fe200078e0a0b */
[----:B------:R-:W-:Y:S01]  /*16a0*/  LOP3.LUT R9, R9, R12, RZ, 0x3c, !PT ;  /* 0x0000000c09097212 */ /* 0x000fe200078e3cff */
[----:B------:R-:W-:-:S04]  /*16b0*/  IMAD.HI.U32 R6, R6, R21, RZ ;  /* 0x0000001506067227 */ /* 0x000fc800078e00ff */
[----:B------:R-:W-:Y:S01]  /*16c0*/  IMAD R7, R22, R19, RZ ;  /* 0x0000001316077224 */ /* 0x000fe200078e02ff */
[----:B------:R-:W-:Y:S01]  /*16d0*/  IABS R22, R20 ;  /* 0x0000001400167213 */ /* 0x000fe20000000000 */
[----:B--2---:R-:W-:Y:S02]  /*16e0*/  IMAD.MOV R14, RZ, RZ, -R15 ;  /* 0x000000ffff0e7224 */ /* 0x004fe400078e0a0f */
[----:B------:R-:W-:Y:S01]  /*16f0*/  IMAD.HI.U32 R7, R11, R7, R10 ;  /* 0x000000070b077227 */ /* 0x000fe200078e000a */
[----:B------:R-:W-:-:S03]  /*1700*/  MOV R10, R23 ;  /* 0x00000017000a7202 */ /* 0x000fc60000000f00 */
[----:B------:R-:W-:Y:S02]  /*1710*/  IMAD R23, R14, R5, RZ ;  /* 0x000000050e177224 */ /* 0x000fe400078e02ff */
[----:B------:R-:W-:Y:S02]  /*1720*/  IMAD.MOV R11, RZ, RZ, -R6 ;  /* 0x000000ffff0b7224 */ /* 0x000fe400078e0a06 */
[----:B------:R-:W-:Y:S02]  /*1730*/  IMAD.MOV.U32 R14, RZ, RZ, RZ ;  /* 0x000000ffff0e7224 */ /* 0x000fe400078e00ff */
[----:B------:R-:W-:-:S04]  /*1740*/  IMAD.HI.U32 R7, R7, R10, RZ ;  /* 0x0000000a07077227 */ /* 0x000fc800078e00ff */
[----:B------:R-:W-:Y:S01]  /*1750*/  IMAD.HI.U32 R23, R15, R23, R14 ;  /* 0x000000170f177227 */ /* 0x000fe200078e000e */
[----:B------:R-:W-:-:S03]  /*1760*/  IADD3 R14, PT, PT, -R7, RZ, RZ ;  /* 0x000000ff070e7210 */ /* 0x000fc60007ffe1ff */
[----:B------:R-:W-:Y:S02]  /*1770*/  IMAD R21, R18, R11, R21 ;  /* 0x0000000b12157224 */ /* 0x000fe400078e0215 */
[----:B------:R-:W-:-:S03]  /*1780*/  IMAD.HI.U32 R11, R23, R22, RZ ;  /* 0x00000016170b7227 */ /* 0x000fc600078e00ff */
[----:B------:R-:W-:Y:S01]  /*1790*/  ISETP.GT.U32.AND P6, PT, R18, R21, PT ;  /* 0x000000151200720c */ /* 0x000fe20003fc4070 */
[----:B------:R-:W-:Y:S02]  /*17a0*/  IMAD R14, R19, R14, R10 ;  /* 0x0000000e130e7224 */ /* 0x000fe400078e020a */
[----:B------:R-:W-:-:S03]  /*17b0*/  IMAD.MOV R11, RZ, RZ, -R11 ;  /* 0x000000ffff0b7224 */ /* 0x000fc600078e0a0b */
[----:B------:R-:W-:Y:S01]  /*17c0*/  ISETP.GT.U32.AND P5, PT, R19, R14, PT ;  /* 0x0000000e1300720c */ /* 0x000fe20003fa4070 */
[----:B------:R-:W-:-:S05]  /*17d0*/  IMAD R10, R5, R11, R22 ;  /* 0x0000000b050a7224 */ /* 0x000fca00078e0216 */
[----:B------:R-:W-:Y:S01]  /*17e0*/  ISETP.GT.U32.AND P1, PT, R5, R10, PT ;  /* 0x0000000a0500720c */ /* 0x000fe20003f24070 */
[----:B------:R-:W-:Y:S02]  /*17f0*/  @!P6 IMAD.IADD R21, R21, 0x1, -R18 ;  /* 0x000000011515e824 */ /* 0x000fe400078e0a12 */
[----:B------:R-:W-:-:S03]  /*1800*/  @!P6 VIADD R6, R6, 0x1 ;  /* 0x000000010606e836 */ /* 0x000fc60000000000 */
[----:B------:R-:W-:Y:S01]  /*1810*/  ISETP.GE.U32.AND P0, PT, R21, R18, PT ;  /* 0x000000121500720c */ /* 0x000fe20003f06070 */
[----:B------:R-:W-:Y:S01]  /*1820*/  @!P5 VIADD R7, R7, 0x1 ;  /* 0x000000010707d836 */ /* 0x000fe20000000000 */
[-C--:B------:R-:W-:Y:S02]  /*1830*/  @!P5 IADD3 R14, PT, PT, R14, -R19.reuse, RZ ;  /* 0x800000130e0ed210 */ /* 0x080fe40007ffe0ff */
[----:B------:R-:W-:Y:S02]  /*1840*/  ISETP.NE.AND P5, PT, R12, RZ, PT ;  /* 0x000000ff0c00720c */ /* 0x000fe40003fa5270 */
[----:B------:R-:W-:Y:S01]  /*1850*/  ISETP.GE.U32.AND P3, PT, R14, R19, PT ;  /* 0x000000130e00720c */ /* 0x000fe20003f66070 */
[----:B------:R-:W-:Y:S01]  /*1860*/  @!P1 IMAD.IADD R10, R10, 0x1, -R5 ;  /* 0x000000010a0a9824 */ /* 0x000fe200078e0a05 */
[----:B------:R-:W-:-:S04]  /*1870*/  ISETP.NE.AND P1, PT, R17, RZ, PT ;  /* 0x000000ff1100720c */ /* 0x000fc80003f25270 */
[----:B------:R-:W-:Y:S02]  /*1880*/  ISETP.GT.U32.AND P6, PT, R5, R10, PT ;  /* 0x0000000a0500720c */ /* 0x000fe40003fc4070 */
[----:B------:R-:W-:Y:S02]  /*1890*/  @P0 IADD3 R6, PT, PT, R6, 0x1, RZ ;  /* 0x0000000106060810 */ /* 0x000fe40007ffe0ff */
[----:B------:R-:W-:Y:S02]  /*18a0*/  ISETP.GE.AND P0, PT, R9, RZ, PT ;  /* 0x000000ff0900720c */ /* 0x000fe40003f06270 */
[----:B------:R-:W-:Y:S01]  /*18b0*/  @!P4 IADD3 R6, PT, PT, -R6, RZ, RZ ;  /* 0x000000ff0606c210 */ /* 0x000fe20007ffe1ff */
[----:B------:R-:W-:Y:S01]  /*18c0*/  @P3 VIADD R7, R7, 0x1 ;  /* 0x0000000107073836 */ /* 0x000fe20000000000 */
[----:B------:R-:W-:Y:S02]  /*18d0*/  ISETP.GE.AND P3, PT, R20, RZ, PT ;  /* 0x000000ff1400720c */ /* 0x000fe40003f66270 */
[----:B------:R-:W-:-:S02]  /*18e0*/  @!P1 LOP3.LUT R6, RZ, R17, RZ, 0x33, !PT ;  /* 0x00000011ff069212 */ /* 0x000fc400078e33ff */
[----:B------:R-:W-:Y:S01]  /*18f0*/  ISETP.NE.AND P1, PT, R2, RZ, PT ;  /* 0x000000ff0200720c */ /* 0x000fe20003f25270 */
[----:B------:R-:W-:Y:S01]  /*1900*/  @!P6 IMAD.IADD R10, R10, 0x1, -R5 ;  /* 0x000000010a0ae824 */ /* 0x000fe200078e0a05 */
[----:B------:R-:W-:-:S03]  /*1910*/  I2FP.F32.S32 R11, R6 ;  /* 0x00000006000b7245 */ /* 0x000fc60000201400 */
[----:B------:R-:W-:Y:S01]  /*1920*/  @!P0 IMAD.MOV R7, RZ, RZ, -R7 ;  /* 0x000000ffff078224 */ /* 0x000fe200078e0a07 */
[----:B------:R-:W-:Y:S01]  /*1930*/  @!P5 LOP3.LUT R7, RZ, R12, RZ, 0x33, !PT ;  /* 0x0000000cff07d212 */ /* 0x000fe200078e33ff */
[----:B------:R-:W0:Y:S02]  /*1940*/  F2I.TRUNC.NTZ R6, R11 ;  /* 0x0000000b00067305 */ /* 0x000e24000020f100 */
[----:B------:R-:W-:Y:S02]  /*1950*/  @!P3 IADD3 R10, PT, PT, -R10, RZ, RZ ;  /* 0x000000ff0a0ab210 */ /* 0x000fe40007ffe1ff */
[----:B------:R-:W-:Y:S02]  /*1960*/  I2FP.F32.S32 R9, R7 ;  /* 0x0000000700097245 */ /* 0x000fe40000201400 */
[----:B------:R-:W-:Y:S02]  /*1970*/  @!P1 LOP3.LUT R10, RZ, R2, RZ, 0x33, !PT ;  /* 0x00000002ff0a9212 */ /* 0x000fe400078e33ff */
[----:B------:R2:W3:Y:S02]  /*1980*/  F2I.TRUNC.NTZ R12, R9 ;  /* 0x00000009000c7305 */ /* 0x0004e4000020f100 */
[----:B------:R-:W-:-:S05]  /*1990*/  LOP3.LUT R5, RZ, R10, RZ, 0x33, !PT ;  /* 0x0000000aff057212 */ /* 0x000fca00078e33ff */
[----:B------:R-:W-:Y:S02]  /*19a0*/  @P2 IMAD.IADD R10, R5, 0x1, R2 ;  /* 0x00000001050a2824 */ /* 0x000fe400078e0202 */
[----:B0-----:R-:W-:Y:S02]  /*19b0*/  IMAD R5, R6, UR6, RZ ;  /* 0x0000000606057c24 */ /* 0x001fe4000f8e02ff */
[----:B------:R-:W-:Y:S02]  /*19c0*/  IMAD R19, R10, UR4, RZ ;  /* 0x000000040a137c24 */ /* 0x000fe4000f8e02ff */
[----:B------:R-:W-:Y:S01]  /*19d0*/  FADD R11, R11, -R11 ;  /* 0x8000000b0b0b7221 */ /* 0x000fe20000000000 */
[----:B--2---:R-:W-:Y:S01]  /*19e0*/  FADD R9, R9, -R9 ;  /* 0x8000000909097221 */ /* 0x004fe20000000000 */
[----:B------:R-:W0:Y:S01]  /*19f0*/  LDC R6, c[0x0][0x3a4] ;  /* 0x0000e900ff067b82 */ /* 0x000e220000000800 */
[----:B---3--:R-:W-:Y:S01]  /*1a00*/  IMAD R12, R12, 0x3, R5 ;  /* 0x000000030c0c7824 */ /* 0x008fe200078e0205 */
[----:B------:R-:W-:-:S04]  /*1a10*/  SHF.R.S32.HI R5, RZ, 0x1f, R19 ;  /* 0x0000001fff057819 */ /* 0x000fc80000011413 */
[--C-:B-1----:R-:W-:Y:S02]  /*1a20*/  IADD3 R18, P0, P1, R19, UR12, R12.reuse ;  /* 0x0000000c13127c10 */ /* 0x102fe4000f91e00c */
[----:B------:R-:W-:-:S04]  /*1a30*/  SHF.R.S32.HI R2, RZ, 0x1f, R12 ;  /* 0x0000001fff027819 */ /* 0x000fc8000001140c */
[----:B------:R-:W-:Y:S02]  /*1a40*/  IADD3.X R19, PT, PT, R5, UR13, R2, P0, P1 ;  /* 0x0000000d05137c10 */ /* 0x000fe400087e2402 */
[----:B------:R-:W-:-:S03]  /*1a50*/  IADD3 R14, P0, PT, R18, UR6, RZ ;  /* 0x00000006120e7c10 */ /* 0x000fc6000ff1e0ff */
[----:B------:R-:W2:Y:S01]  /*1a60*/  LDG.E.U8 R2, desc[UR8][R18.64] ;  /* 0x0000000812027981 */ /* 0x000ea2000c1e1100 */
[----:B------:R-:W-:-:S03]  /*1a70*/  IADD3.X R15, PT, PT, R19, UR5, RZ, P0, !PT ;  /* 0x00000005130f7c10 */ /* 0x000fc600087fe4ff */
[----:B------:R-:W3:Y:S04]  /*1a80*/  LDG.E.U8 R7, desc[UR8][R18.64+0x3] ;  /* 0x0000030812077981 */ /* 0x000ee8000c1e1100 */
[----:B------:R-:W4:Y:S04]  /*1a90*/  LDG.E.U8 R5, desc[UR8][R14.64] ;  /* 0x000000080e057981 */ /* 0x000f28000c1e1100 */
[----:B------:R1:W5:Y:S01]  /*1aa0*/  LDG.E.U8 R17, desc[UR8][R14.64+0x3] ;  /* 0x000003080e117981 */ /* 0x000362000c1e1100 */
[----:B------:R-:W-:Y:S01]  /*1ab0*/  FADD R10, -R11, 1 ;  /* 0x3f8000000b0a7421 */ /* 0x000fe20000000100 */
[----:B-1----:R-:W-:-:S04]  /*1ac0*/  IADD3 R14, P0, PT, R13, UR14, RZ ;  /* 0x0000000e0d0e7c10 */ /* 0x002fc8000ff1e0ff */
[----:B------:R-:W-:Y:S01]  /*1ad0*/  LEA.HI.X.SX32 R15, R13, UR15, 0x1, P0 ;  /* 0x0000000f0d0f7c11 */ /* 0x000fe200080f0eff */
[----:B------:R-:W-:-:S07]  /*1ae0*/  FADD R13, R0, -1 ;  /* 0xbf800000000d7421 */ /* 0x000fce0000000000 */
[----:B0-----:R-:W-:Y:S01]  /*1af0*/  FCHK P0, R13, R6 ;  /* 0x000000060d007302 */ /* 0x001fe20000000000 */
[----:B------:R-:W-:Y:S01]  /*1b00*/  BSSY.RECONVERGENT B2, `(.L_x_18) ;  /* 0x000001d000027945 */ /* 0x000fe20003800200 */
[----:B--2---:R-:W-:Y:S02]  /*1b10*/  I2FP.F32.U32 R2, R2 ;  /* 0x0000000200027245 */ /* 0x004fe40000201000 */
[----:B----4-:R-:W-:-:S03]  /*1b20*/  I2FP.F32.U32 R5, R5 ;  /* 0x0000000500057245 */ /* 0x010fc60000201000 */
[----:B------:R-:W-:Y:S02]  /*1b30*/  FMUL R2, R9, R2 ;  /* 0x0000000209027220 */ /* 0x000fe40000400000 */
[----:B------:R-:W-:Y:S01]  /*1b40*/  FMUL R8, R5, R10 ;  /* 0x0000000a05087220 */ /* 0x000fe20000400000 */
[----:B---3--:R-:W-:-:S03]  /*1b50*/  I2FP.F32.U32 R18, R7 ;  /* 0x0000000700127245 */ /* 0x008fc60000201000 */
[----:B------:R-:W-:Y:S01]  /*1b60*/  FMUL R8, R9, R8 ;  /* 0x0000000809087220 */ /* 0x000fe20000400000 */
[----:B-----5:R-:W-:Y:S01]  /*1b70*/  I2FP.F32.U32 R17, R17 ;  /* 0x0000001100117245 */ /* 0x020fe20000201000 */
[C---:B------:R-:W-:Y:S02]  /*1b80*/  FMUL R18, R11.reuse, R18 ;  /* 0x000000120b127220 */ /* 0x040fe40000400000 */
[----:B------:R-:W-:Y:S01]  /*1b90*/  FFMA R5, R11, R2, R8 ;  /* 0x000000020b057223 */ /* 0x000fe20000000008 */
[----:B------:R-:W-:Y:S01]  /*1ba0*/  FADD R8, -R9, 1 ;  /* 0x3f80000009087421 */ /* 0x000fe20000000100 */
[----:B------:R-:W-:-:S03]  /*1bb0*/  FMUL R17, R10, R17 ;  /* 0x000000110a117220 */ /* 0x000fc60000400000 */
[----:B------:R-:W-:-:S04]  /*1bc0*/  FFMA R5, R18, R8, R5 ;  /* 0x0000000812057223 */ /* 0x000fc80000000005 */
[----:B------:R-:W-:Y:S01]  /*1bd0*/  FFMA R5, R8, R17, R5 ;  /* 0x0000001108057223 */ /* 0x000fe20000000005 */
[----:B------:R-:W0:Y:S08]  /*1be0*/  MUFU.RCP R7, R6 ;  /* 0x0000000600077308 */ /* 0x000e300000001000 */
[----:B------:R-:W1:Y:S01]  /*1bf0*/  F2I.TRUNC.NTZ R5, R5 ;  /* 0x0000000500057305 */ /* 0x000e62000020f100 */
[C---:B0-----:R-:W-:Y:S01]  /*1c00*/  FFMA R2, R7.reuse, -R6, 1 ;  /* 0x3f80000007027423 */ /* 0x041fe20000000806 */
[----:B-1----:R0:W-:Y:S03]  /*1c10*/  STG.E.U8 desc[UR8][R14.64], R5 ;  /* 0x000000050e007986 */ /* 0x0021e6000c101108 */
[----:B------:R-:W-:-:S04]  /*1c20*/  FFMA R2, R7, R2, R7 ;  /* 0x0000000207027223 */ /* 0x000fc80000000007 */
[----:B------:R-:W-:-:S04]  /*1c30*/  FFMA R18, R2, R13, RZ ;  /* 0x0000000d02127223 */ /* 0x000fc800000000ff */
[----:B------:R-:W-:-:S04]  /*1c40*/  FFMA R7, R18, -R6, R13 ;  /* 0x8000000612077223 */ /* 0x000fc8000000000d */
[----:B------:R-:W-:Y:S01]  /*1c50*/  FFMA R7, R2, R7, R18 ;  /* 0x0000000702077223 */ /* 0x000fe20000000012 */
[----:B0-----:R-:W-:Y:S06]  /*1c60*/  @!P0 BRA `(.L_x_19) ;  /* 0x0000000000188947 */ /* 0x001fec0003800000 */
[----:B------:R-:W0:Y:S01]  /*1c70*/  LDCU UR7, c[0x0][0x3a4] ;  /* 0x00007480ff0777ac */ /* 0x000e220008000800 */
[----:B------:R-:W-:Y:S01]  /*1c80*/  IMAD.MOV.U32 R19, RZ, RZ, R13 ;  /* 0x000000ffff137224 */ /* 0x000fe200078e000d */
[----:B------:R-:W-:Y:S02]  /*1c90*/  MOV R6, 0x1cc0 ;  /* 0x00001cc000067802 */ /* 0x000fe40000000f00 */
[----:B0-----:R-:W-:-:S07]  /*1ca0*/  MOV R2, UR7 ;  /* 0x0000000700027c02 */ /* 0x001fce0008000f00 */
[----:B------:R-:W-:Y:S05]  /*1cb0*/  CALL.REL.NOINC `($__internal_1_$__cuda_sm3x_div_rn_noftz_f32_slowpath) ;  /* 0x0000000c00547944 */ /* 0x000fea0003c00000 */
[----:B------:R-:W-:-:S07]  /*1cc0*/  IMAD.MOV.U32 R7, RZ, RZ, R2 ;  /* 0x000000ffff077224 */ /* 0x000fce00078e0002 */
.L_x_19:
[----:B------:R-:W-:Y:S05]  /*1cd0*/  BSYNC.RECONVERGENT B2 ;  /* 0x0000000000027941 */ /* 0x000fea0003800200 */
.L_x_18:
[----:B------:R-:W0:Y:S01]  /*1ce0*/  F2I.TRUNC.NTZ R7, R7 ;  /* 0x0000000700077305 */ /* 0x000e22000020f100 */
[----:B------:R-:W1:Y:S01]  /*1cf0*/  LDCU UR7, c[0x0][0x3a4] ;  /* 0x00007480ff0777ac */ /* 0x000e620008000800 */
[----:B------:R-:W-:Y:S06]  /*1d00*/  BSSY.RECONVERGENT B2, `(.L_x_20) ;  /* 0x0000011000027945 */ /* 0x000fec0003800200 */
[----:B------:R-:W2:Y:S01]  /*1d10*/  MUFU.RCP R5, R4 ;  /* 0x0000000400057308 */ /* 0x000ea20000001000 */
[----:B0-----:R-:W-:-:S05]  /*1d20*/  I2FP.F32.S32 R2, R7 ;  /* 0x0000000700027245 */ /* 0x001fca0000201400 */
[----:B-1----:R-:W-:-:S05]  /*1d30*/  FFMA R19, -R2, UR7, R13 ;  /* 0x0000000702137c23 */ /* 0x002fca000800010d */
[----:B------:R-:W-:Y:S01]  /*1d40*/  FSETP.GEU.AND P0, PT, R19, RZ, PT ;  /* 0x000000ff1300720b */ /* 0x000fe20003f0e000 */
[----:B--2---:R-:W-:-:S04]  /*1d50*/  FFMA R2, -R4, R5, 1 ;  /* 0x3f80000004027423 */ /* 0x004fc80000000105 */
        /* <DEDUP_REMOVED lines=10> */
[----:B------:R-:W-:-:S07]  /*1e00*/  MOV R13, R2 ;  /* 0x00000002000d7202 */ /* 0x000fce0000000f00 */
.L_x_21:
[----:B------:R-:W-:Y:S05]  /*1e10*/  BSYNC.RECONVERGENT B2 ;  /* 0x0000000000027941 */ /* 0x000fea0003800200 */
.L_x_20:
[----:B------:R-:W0:Y:S01]  /*1e20*/  LDC R2, c[0x0][0x3a0] ;  /* 0x0000e800ff027b82 */ /* 0x000e220000000800 */
[----:B------:R-:W-:Y:S01]  /*1e30*/  FADD R17, R3, -|R16| ;  /* 0xc000001003117221 */ /* 0x000fe20000000000 */
[----:B------:R-:W-:Y:S01]  /*1e40*/  FSETP.GEU.AND P0, PT, R16, RZ, PT ;  /* 0x000000ff1000720b */ /* 0x000fe20003f0e000 */
[----:B------:R-:W-:Y:S01]  /*1e50*/  F2I.FLOOR.NTZ R13, R13 ;  /* 0x0000000d000d7305 */ /* 0x000fe20000207100 */
[----:B------:R-:W1:Y:S02]  /*1e60*/  LDCU.64 UR10, c[0x0][0x380] ;  /* 0x00007000ff0a77ac */ /* 0x000e640008000a00 */
[----:B------:R-:W-:-:S05]  /*1e70*/  FSEL R16, R17, R16, !P0 ;  /* 0x0000001011107208 */ /* 0x000fca0004000000 */
[----:B------:R-:W2:Y:S01]  /*1e80*/  F2I.TRUNC.NTZ R6, R16 ;  /* 0x0000001000067305 */ /* 0x000ea2000020f100 */
[----:B0-----:R-:W-:Y:S02]  /*1e90*/  IABS R5, R2 ;  /* 0x0000000200057213 */ /* 0x001fe40000000000 */
[----:B--2---:R-:W-:Y:S01]  /*1ea0*/  IADD3 R17, PT, PT, R6, R13, RZ ;  /* 0x0000000d06117210 */ /* 0x004fe20007ffe0ff */
[----:B------:R-:W-:-:S04]  /*1eb0*/  IMAD.MOV.U32 R6, RZ, RZ, RZ ;  /* 0x000000ffff067224 */ /* 0x000fc800078e00ff */
[----:B------:R-:W0:Y:S01]  /*1ec0*/  I2F.RP R18, R5 ;  /* 0x0000000500127306 */ /* 0x000e220000209400 */
[----:B------:R-:W-:Y:S01]  /*1ed0*/  ISETP.NE.AND P3, PT, R2, RZ, PT ;  /* 0x000000ff0200720c */ /* 0x000fe20003f65270 */
[----:B------:R-:W2:Y:S01]  /*1ee0*/  LDC R13, c[0x0][0x3a4] ;  /* 0x0000e900ff0d7b82 */ /* 0x000ea20000000800 */
[----:B------:R-:W-:-:S05]  /*1ef0*/  ISETP.GE.AND P1, PT, R17, RZ, PT ;  /* 0x000000ff1100720c */ /* 0x000fca0003f26270 */
[----:B0-----:R-:W0:Y:S02]  /*1f00*/  MUFU.RCP R18, R18 ;  /* 0x0000001200127308 */ /* 0x001e240000001000 */
[----:B0-----:R-:W-:Y:S01]  /*1f10*/  VIADD R7, R18, 0xffffffe ;  /* 0x0ffffffe12077836 */ /* 0x001fe20000000000 */
[----:B------:R-:W-:-:S05]  /*1f20*/  IABS R18, R17 ;  /* 0x0000001100127213 */ /* 0x000fca0000000000 */
[----:B------:R-:W0:Y:S02]  /*1f30*/  F2I.FTZ.U32.TRUNC.NTZ R7, R7 ;  /* 0x0000000700077305 */ /* 0x000e24000021f000 */
[----:B0-----:R-:W-:-:S04]  /*1f40*/  IMAD.MOV R20, RZ, RZ, -R7 ;  /* 0x000000ffff147224 */ /* 0x001fc800078e0a07 */
[----:B------:R-:W-:-:S04]  /*1f50*/  IMAD R19, R20, R5, RZ ;  /* 0x0000000514137224 */ /* 0x000fc800078e02ff */
[----:B------:R-:W-:Y:S01]  /*1f60*/  IMAD.HI.U32 R19, R7, R19, R6 ;  /* 0x0000001307137227 */ /* 0x000fe200078e0006 */
[----:B------:R-:W-:-:S05]  /*1f70*/  IADD3 R7, PT, PT, R12, 0x1, RZ ;  /* 0x000000010c077810 */ /* 0x000fca0007ffe0ff */
[----:B------:R-:W-:-:S04]  /*1f80*/  IMAD.HI.U32 R6, R19, R18, RZ ;  /* 0x0000001213067227 */ /* 0x000fc800078e00ff */
[----:B------:R-:W-:-:S04]  /*1f90*/  IMAD.MOV R6, RZ, RZ, -R6 ;  /* 0x000000ffff067224 */ /* 0x000fc800078e0a06 */
[----:B------:R-:W-:-:S05]  /*1fa0*/  IMAD R6, R5, R6, R18 ;  /* 0x0000000605067224 */ /* 0x000fca00078e0212 */
[----:B------:R-:W-:-:S13]  /*1fb0*/  ISETP.GT.U32.AND P0, PT, R5, R6, PT ;  /* 0x000000060500720c */ /* 0x000fda0003f04070 */
[----:B------:R-:W-:-:S04]  /*1fc0*/  @!P0 IADD3 R6, PT, PT, R6, -R5, RZ ;  /* 0x8000000506068210 */ /* 0x000fc80007ffe0ff */
[----:B------:R-:W-:-:S13]  /*1fd0*/  ISETP.GT.U32.AND P0, PT, R5, R6, PT ;  /* 0x000000060500720c */ /* 0x000fda0003f04070 */
[----:B------:R-:W-:-:S05]  /*1fe0*/  @!P0 IMAD.IADD R6, R6, 0x1, -R5 ;  /* 0x0000000106068824 */ /* 0x000fca00078e0a05 */
[----:B------:R-:W-:Y:S02]  /*1ff0*/  @!P1 IADD3 R6, PT, PT, -R6, RZ, RZ ;  /* 0x000000ff06069210 */ /* 0x000fe40007ffe1ff */
[----:B------:R-:W-:-:S04]  /*2000*/  @!P3 LOP3.LUT R6, RZ, R2, RZ, 0x33, !PT ;  /* 0x00000002ff06b212 */ /* 0x000fc800078e33ff */
[----:B------:R-:W-:-:S05]  /*2010*/  LOP3.LUT R5, RZ, R6, RZ, 0x33, !PT ;  /* 0x00000006ff057212 */ /* 0x000fca00078e33ff */
[----:B------:R-:W-:Y:S01]  /*2020*/  @P2 IMAD.IADD R6, R5, 0x1, R2 ;  /* 0x0000000105062824 */ /* 0x000fe200078e0202 */
[----:B------:R-:W-:-:S03]  /*2030*/  SHF.R.S32.HI R5, RZ, 0x1f, R7 ;  /* 0x0000001fff057819 */ /* 0x000fc60000011407 */
[----:B------:R-:W-:-:S05]  /*2040*/  IMAD R2, R6, UR4, RZ ;  /* 0x0000000406027c24 */ /* 0x000fca000f8e02ff */
[----:B-1----:R-:W-:Y:S02]  /*2050*/  IADD3 R6, P0, P1, R2, UR10, R7 ;  /* 0x0000000a02067c10 */ /* 0x002fe4000f91e007 */
[----:B------:R-:W-:-:S04]  /*2060*/  SHF.R.S32.HI R2, RZ, 0x1f, R2 ;  /* 0x0000001fff027819 */ /* 0x000fc80000011402 */
[----:B------:R-:W-:Y:S02]  /*2070*/  IADD3.X R7, PT, PT, R2, UR11, R5, P0, P1 ;  /* 0x0000000b02077c10 */ /* 0x000fe400087e2405 */
[----:B------:R-:W-:-:S03]  /*2080*/  IADD3 R18, P0, PT, R6, UR6, RZ ;  /* 0x0000000606127c10 */ /* 0x000fc6000ff1e0ff */
[----:B------:R-:W3:Y:S01]  /*2090*/  LDG.E.U8 R2, desc[UR8][R6.64] ;  /* 0x0000000806027981 */ /* 0x000ee2000c1e1100 */
[----:B------:R-:W-:-:S03]  /*20a0*/  IADD3.X R19, PT, PT, R7, UR5, RZ, P0, !PT ;  /* 0x0000000507137c10 */ /* 0x000fc600087fe4ff */
[----:B------:R2:W4:Y:S04]  /*20b0*/  LDG.E.U8 R17, desc[UR8][R6.64+0x3] ;  /* 0x0000030806117981 */ /* 0x000528000c1e1100 */
[----:B------:R-:W5:Y:S04]  /*20c0*/  LDG.E.U8 R5, desc[UR8][R18.64] ;  /* 0x0000000812057981 */ /* 0x000f68000c1e1100 */
[----:B------:R-:W4:Y:S01]  /*20d0*/  LDG.E.U8 R21, desc[UR8][R18.64+0x3] ;  /* 0x0000030812157981 */ /* 0x000f22000c1e1100 */
[----:B--2---:R-:W0:Y:S01]  /*20e0*/  MUFU.RCP R6, R13 ;  /* 0x0000000d00067308 */ /* 0x004e220000001000 */
[----:B------:R-:W-:-:S07]  /*20f0*/  FADD R0, R0, -2 ;  /* 0xc000000000007421 */ /* 0x000fce0000000000 */
[----:B------:R-:W-:Y:S01]  /*2100*/  FCHK P0, R0, R13 ;  /* 0x0000000d00007302 */ /* 0x000fe20000000000 */
[----:B------:R-:W-:Y:S01]  /*2110*/  BSSY.RECONVERGENT B2, `(.L_x_22) ;  /* 0x000001b000027945 */ /* 0x000fe20003800200 */
[----:B---3--:R-:W-:Y:S02]  /*2120*/  I2FP.F32.U32 R2, R2 ;  /* 0x0000000200027245 */ /* 0x008fe40000201000 */
[----:B-----5:R-:W-:-:S03]  /*2130*/  I2FP.F32.U32 R5, R5 ;  /* 0x0000000500057245 */ /* 0x020fc60000201000 */
[----:B------:R-:W-:Y:S01]  /*2140*/  FMUL R2, R9, R2 ;  /* 0x0000000209027220 */ /* 0x000fe20000400000 */
[----:B----4-:R-:W-:Y:S01]  /*2150*/  I2FP.F32.U32 R22, R17 ;  /* 0x0000001100167245 */ /* 0x010fe20000201000 */
[----:B------:R-:W-:Y:S01]  /*2160*/  FMUL R20, R10, R5 ;  /* 0x000000050a147220 */ /* 0x000fe20000400000 */
[----:B------:R-:W-:-:S03]  /*2170*/  I2FP.F32.U32 R21, R21 ;  /* 0x0000001500157245 */ /* 0x000fc60000201000 */
[----:B------:R-:W-:Y:S01]  /*2180*/  FMUL R20, R9, R20 ;  /* 0x0000001409147220 */ /* 0x000fe20000400000 */
[----:B------:R-:W-:-:S03]  /*2190*/  FMUL R22, R11, R22 ;  /* 0x000000160b167220 */ /* 0x000fc60000400000 */
[----:B------:R-:W-:Y:S01]  /*21a0*/  FFMA R5, R11, R2, R20 ;  /* 0x000000020b057223 */ /* 0x000fe20000000014 */
[----:B------:R-:W-:-:S03]  /*21b0*/  FMUL R2, R10, R21 ;  /* 0x000000150a027220 */ /* 0x000fc60000400000 */
[----:B------:R-:W-:-:S04]  /*21c0*/  FFMA R5, R8, R22, R5 ;  /* 0x0000001608057223 */ /* 0x000fc80000000005 */
[----:B------:R-:W-:-:S04]  /*21d0*/  FFMA R2, R8, R2, R5 ;  /* 0x0000000208027223 */ /* 0x000fc80000000005 */
[----:B------:R-:W1:Y:S01]  /*21e0*/  F2I.TRUNC.NTZ R7, R2 ;  /* 0x0000000200077305 */ /* 0x000e62000020f100 */
[----:B0-----:R-:W-:-:S04]  /*21f0*/  FFMA R5, R6, -R13, 1 ;  /* 0x3f80000006057423 */ /* 0x001fc8000000080d */
[----:B------:R-:W-:Y:S01]  /*2200*/  FFMA R5, R6, R5, R6 ;  /* 0x0000000506057223 */ /* 0x000fe20000000006 */
[----:B-1----:R0:W-:Y:S03]  /*2210*/  STG.E.U8 desc[UR8][R14.64+-0x1], R7 ;  /* 0xffffff070e007986 */ /* 0x0021e6000c101108 */
[----:B------:R-:W-:-:S04]  /*2220*/  FFMA R17, R5, R0, RZ ;  /* 0x0000000005117223 */ /* 0x000fc800000000ff */
[----:B------:R-:W-:-:S04]  /*2230*/  FFMA R6, R17, -R13, R0 ;  /* 0x8000000d11067223 */ /* 0x000fc80000000000 */
[----:B------:R-:W-:Y:S01]  /*2240*/  FFMA R5, R5, R6, R17 ;  /* 0x0000000605057223 */ /* 0x000fe20000000011 */
[----:B------:R-:W-:Y:S06]  /*2250*/  @!P0 BRA `(.L_x_23) ;  /* 0x0000000000188947 */ /* 0x000fec0003800000 */
[----:B------:R-:W1:Y:S01]  /*2260*/  LDCU UR7, c[0x0][0x3a4] ;  /* 0x00007480ff0777ac */ /* 0x000e620008000800 */
[----:B------:R-:W-:Y:S01]  /*2270*/  IMAD.MOV.U32 R19, RZ, RZ, R0 ;  /* 0x000000ffff137224 */ /* 0x000fe200078e0000 */
[----:B------:R-:W-:Y:S02]  /*2280*/  MOV R6, 0x22b0 ;  /* 0x000022b000067802 */ /* 0x000fe40000000f00 */
[----:B-1----:R-:W-:-:S07]  /*2290*/  MOV R2, UR7 ;  /* 0x0000000700027c02 */ /* 0x002fce0008000f00 */
[----:B0-----:R-:W-:Y:S05]  /*22a0*/  CALL.REL.NOINC `($__internal_1_$__cuda_sm3x_div_rn_noftz_f32_slowpath) ;  /* 0x0000000400d87944 */ /* 0x001fea0003c00000 */
[----:B------:R-:W-:-:S07]  /*22b0*/  IMAD.MOV.U32 R5, RZ, RZ, R2 ;  /* 0x000000ffff057224 */ /* 0x000fce00078e0002 */
.L_x_23:
[----:B------:R-:W-:Y:S05]  /*22c0*/  BSYNC.RECONVERGENT B2 ;  /* 0x0000000000027941 */ /* 0x000fea0003800200 */
.L_x_22:
        /* <DEDUP_REMOVED lines=18> */
.L_x_25:
[----:B------:R-:W-:Y:S05]  /*23f0*/  BSYNC.RECONVERGENT B2 ;  /* 0x0000000000027941 */ /* 0x000fea0003800200 */
.L_x_24:
        /* <DEDUP_REMOVED lines=13> */
[----:B------:R-:W-:-:S05]  /*24d0*/  IABS R6, R3 ;  /* 0x0000000300067213 */ /* 0x000fca0000000000 */
[----:B------:R-:W0:Y:S02]  /*24e0*/  F2I.FTZ.U32.TRUNC.NTZ R5, R5 ;  /* 0x0000000500057305 */ /* 0x000e24000021f000 */
[----:B0-----:R-:W-:-:S05]  /*24f0*/  IADD3 R4, PT, PT, RZ, -R5, RZ ;  /* 0x80000005ff047210 */ /* 0x001fca0007ffe0ff */
[----:B------:R-:W-:Y:S02]  /*2500*/  IMAD R13, R4, R7, RZ ;  /* 0x00000007040d7224 */ /* 0x000fe400078e02ff */
[----:B------:R-:W-:-:S05]  /*2510*/  HFMA2 R4, -RZ, RZ, 0, 0 ;  /* 0x00000000ff047431 */ /* 0x000fca00000001ff */
[----:B------:R-:W-:-:S04]  /*2520*/  IMAD.HI.U32 R13, R5, R13, R4 ;  /* 0x0000000d050d7227 */ /* 0x000fc800078e0004 */
[----:B------:R-:W-:-:S04]  /*2530*/  IMAD.MOV.U32 R4, RZ, RZ, R6 ;  /* 0x000000ffff047224 */ /* 0x000fc800078e0006 */
[----:B------:R-:W-:-:S05]  /*2540*/  IMAD.HI.U32 R2, R13, R4, RZ ;  /* 0x000000040d027227 */ /* 0x000fca00078e00ff */
[----:B------:R-:W-:-:S05]  /*2550*/  IADD3 R5, PT, PT, -R2, RZ, RZ ;  /* 0x000000ff02057210 */ /* 0x000fca0007ffe1ff */
[----:B------:R-:W-:Y:S02]  /*2560*/  IMAD R2, R7, R5, R4 ;  /* 0x0000000507027224 */ /* 0x000fe400078e0204 */
[----:B------:R-:W-:-:S03]  /*2570*/  VIADD R5, R12, 0x2 ;  /* 0x000000020c057836 */ /* 0x000fc60000000000 */
[----:B------:R-:W-:-:S13]  /*2580*/  ISETP.GT.U32.AND P0, PT, R7, R2, PT ;  /* 0x000000020700720c */ /* 0x000fda0003f04070 */
[----:B------:R-:W-:-:S05]  /*2590*/  @!P0 IMAD.IADD R2, R2, 0x1, -R7 ;  /* 0x0000000102028824 */ /* 0x000fca00078e0a07 */
[----:B------:R-:W-:-:S13]  /*25a0*/  ISETP.GT.U32.AND P0, PT, R7, R2, PT ;  /* 0x000000020700720c */ /* 0x000fda0003f04070 */
[----:B------:R-:W-:-:S05]  /*25b0*/  @!P0 IADD3 R2, PT, PT, R2, -R7, RZ ;  /* 0x8000000702028210 */ /* 0x000fca0007ffe0ff */
[----:B------:R-:W-:Y:S01]  /*25c0*/  @!P1 IMAD.MOV R2, RZ, RZ, -R2 ;  /* 0x000000ffff029224 */ /* 0x000fe200078e0a02 */
[----:B------:R-:W-:-:S04]  /*25d0*/  @!P3 LOP3.LUT R2, RZ, R0, RZ, 0x33, !PT ;  /* 0x00000000ff02b212 */ /* 0x000fc800078e33ff */
[----:B------:R-:W-:-:S04]  /*25e0*/  LOP3.LUT R3, RZ, R2, RZ, 0x33, !PT ;  /* 0x00000002ff037212 */ /* 0x000fc800078e33ff */
[----:B------:R-:W-:Y:S02]  /*25f0*/  @P2 IADD3 R2, PT, PT, R3, R0, RZ ;  /* 0x0000000003022210 */ /* 0x000fe40007ffe0ff */
[----:B------:R-:W-:-:S03]  /*2600*/  SHF.R.S32.HI R3, RZ, 0x1f, R5 ;  /* 0x0000001fff037819 */ /* 0x000fc60000011405 */
[----:B------:R-:W-:-:S05]  /*2610*/  IMAD R2, R2, UR4, RZ ;  /* 0x0000000402027c24 */ /* 0x000fca000f8e02ff */
[----:B-1----:R-:W-:Y:S02]  /*2620*/  IADD3 R4, P0, P1, R2, UR10, R5 ;  /* 0x0000000a02047c10 */ /* 0x002fe4000f91e005 */
[----:B------:R-:W-:-:S04]  /*2630*/  SHF.R.S32.HI R2, RZ, 0x1f, R2 ;  /* 0x0000001fff027819 */ /* 0x000fc80000011402 */
[----:B------:R-:W-:Y:S02]  /*2640*/  IADD3.X R5, PT, PT, R2, UR11, R3, P0, P1 ;  /* 0x0000000b02057c10 */ /* 0x000fe400087e2403 */
[----:B------:R-:W-:-:S03]  /*2650*/  IADD3 R2, P0, PT, R4, UR6, RZ ;  /* 0x0000000604027c10 */ /* 0x000fc6000ff1e0ff */
[----:B------:R-:W2:Y:S01]  /*2660*/  LDG.E.U8 R0, desc[UR8][R4.64] ;  /* 0x0000000804007981 */ /* 0x000ea2000c1e1100 */
[----:B------:R-:W-:-:S03]  /*2670*/  IADD3.X R3, PT, PT, R5, UR5, RZ, P0, !PT ;  /* 0x0000000505037c10 */ /* 0x000fc600087fe4ff */
[----:B------:R-:W3:Y:S04]  /*2680*/  LDG.E.U8 R12, desc[UR8][R4.64+0x3] ;  /* 0x00000308040c7981 */ /* 0x000ee8000c1e1100 */
[----:B------:R-:W4:Y:S04]  /*2690*/  LDG.E.U8 R6, desc[UR8][R2.64] ;  /* 0x0000000802067981 */ /* 0x000f28000c1e1100 */
[----:B------:R-:W5:Y:S01]  /*26a0*/  LDG.E.U8 R13, desc[UR8][R2.64+0x3] ;  /* 0x00000308020d7981 */ /* 0x000f62000c1e1100 */
[----:B--2---:R-:W-:Y:S02]  /*26b0*/  I2FP.F32.U32 R0, R0 ;  /* 0x0000000000007245 */ /* 0x004fe40000201000 */
[----:B----4-:R-:W-:-:S02]  /*26c0*/  I2FP.F32.U32 R7, R6 ;  /* 0x0000000600077245 */ /* 0x010fc40000201000 */
[----:B---3--:R-:W-:-:S03]  /*26d0*/  I2FP.F32.U32 R12, R12 ;  /* 0x0000000c000c7245 */ /* 0x008fc60000201000 */
[----:B------:R-:W-:Y:S01]  /*26e0*/  FMUL R6, R10, R7 ;  /* 0x000000070a067220 */ /* 0x000fe20000400000 */
[----:B------:R-:W-:-:S03]  /*26f0*/  FMUL R0, R9, R0 ;  /* 0x0000000009007220 */ /* 0x000fc60000400000 */
[----:B------:R-:W-:Y:S01]  /*2700*/  FMUL R6, R9, R6 ;  /* 0x0000000609067220 */ /* 0x000fe20000400000 */
[----:B-----5:R-:W-:Y:S01]  /*2710*/  I2FP.F32.U32 R13, R13 ;  /* 0x0000000d000d7245 */ /* 0x020fe20000201000 */
[C---:B------:R-:W-:Y:S02]  /*2720*/  FMUL R12, R11.reuse, R12 ;  /* 0x0000000c0b0c7220 */ /* 0x040fe40000400000 */
[----:B------:R-:W-:Y:S02]  /*2730*/  FFMA R11, R11, R0, R6 ;  /* 0x000000000b0b7223 */ /* 0x000fe40000000006 */
[----:B------:R-:W-:Y:S02]  /*2740*/  FMUL R10, R10, R13 ;  /* 0x0000000d0a0a7220 */ /* 0x000fe40000400000 */
[----:B------:R-:W-:-:S04]  /*2750*/  FFMA R11, R8, R12, R11 ;  /* 0x0000000c080b7223 */ /* 0x000fc8000000000b */
[----:B------:R-:W-:-:S04]  /*2760*/  FFMA R10, R8, R10, R11 ;  /* 0x0000000a080a7223 */ /* 0x000fc8000000000b */
[----:B------:R-:W0:Y:S02]  /*2770*/  F2I.TRUNC.NTZ R3, R10 ;  /* 0x0000000a00037305 */ /* 0x000e24000020f100 */
[----:B0-----:R-:W-:Y:S01]  /*2780*/  STG.E.U8 desc[UR8][R14.64+-0x2], R3 ;  /* 0xfffffe030e007986 */ /* 0x001fe2000c101108 */
[----:B------:R-:W-:Y:S05]  /*2790*/  EXIT ;  /* 0x000000000000794d */ /* 0x000fea0003800000 */
        .weak           $__internal_0_$__cuda_sm20_dblrcp_rn_slowpath_v3
        .type           $__internal_0_$__cuda_sm20_dblrcp_rn_slowpath_v3,@function
        .size           $__internal_0_$__cuda_sm20_dblrcp_rn_slowpath_v3,($__internal_1_$__cuda_sm3x_div_rn_noftz_f32_slowpath - $__internal_0_$__cuda_sm20_dblrcp_rn_slowpath_v3)
$__internal_0_$__cuda_sm20_dblrcp_rn_slowpath_v3:
[----:B------:R-:W-:-:S14]  /*27a0*/  DSETP.GTU.AND P0, PT, |R4|, +INF , PT ;  /* 0x7ff000000400742a */ /* 0x000fdc0003f0c200 */
[----:B------:R-:W-:Y:S05]  /*27b0*/  @P0 BRA `(.L_x_26) ;  /* 0x00000000007c0947 */ /* 0x000fea0003800000 */
[----:B------:R-:W-:-:S04]  /*27c0*/  LOP3.LUT R3, R5, 0x7fffffff, RZ, 0xc0, !PT ;  /* 0x7fffffff05037812 */ /* 0x000fc800078ec0ff */
[----:B------:R-:W-:-:S04]  /*27d0*/  IADD3 R6, PT, PT, R3, -0x1, RZ ;  /* 0xffffffff03067810 */ /* 0x000fc80007ffe0ff */
[----:B------:R-:W-:-:S13]  /*27e0*/  ISETP.GE.U32.AND P0, PT, R6, 0x7fefffff, PT ;  /* 0x7fefffff0600780c */ /* 0x000fda0003f06070 */
[----:B------:R-:W-:Y:S01]  /*27f0*/  @P0 LOP3.LUT R7, R5, 0x7ff00000, RZ, 0x3c, !PT ;  /* 0x7ff0000005070812 */ /* 0x000fe200078e3cff */
[----:B------:R-:W-:Y:S01]  /*2800*/  @P0 IMAD.MOV.U32 R6, RZ, RZ, RZ ;  /* 0x000000ffff060224 */ /* 0x000fe200078e00ff */
[----:B------:R-:W-:Y:S06]  /*2810*/  @P0 BRA `(.L_x_27) ;  /* 0x00000000006c0947 */ /* 0x000fec0003800000 */
[----:B------:R-:W-:-:S13]  /*2820*/  ISETP.GE.U32.AND P0, PT, R3, 0x1000001, PT ;  /* 0x010000010300780c */ /* 0x000fda0003f06070 */
[----:B------:R-:W-:Y:S05]  /*2830*/  @!P0 BRA `(.L_x_28) ;  /* 0x0000000000348947 */ /* 0x000fea0003800000 */
[----:B------:R-:W-:Y:S01]  /*2840*/  IADD3 R7, PT, PT, R5, -0x3fe00000, RZ ;  /* 0xc020000005077810 */ /* 0x000fe20007ffe0ff */
[----:B------:R-:W-:-:S03]  /*2850*/  IMAD.MOV.U32 R6, RZ, RZ, R4 ;  /* 0x000000ffff067224 */ /* 0x000fc600078e0004 */
[----:B------:R-:W0:Y:S03]  /*2860*/  MUFU.RCP64H R11, R7 ;  /* 0x00000007000b7308 */ /* 0x000e260000001800 */
[----:B0-----:R-:W-:-:S08]  /*2870*/  DFMA R12, -R6, R10, 1 ;  /* 0x3ff00000060c742b */ /* 0x001fd0000000010a */
[----:B------:R-:W-:-:S08]  /*2880*/  DFMA R12, R12, R12, R12 ;  /* 0x0000000c0c0c722b */ /* 0x000fd0000000000c */
[----:B------:R-:W-:-:S08]  /*2890*/  DFMA R12, R10, R12, R10 ;  /* 0x0000000c0a0c722b */ /* 0x000fd0000000000a */
[----:B------:R-:W-:-:S08]  /*28a0*/  DFMA R10, -R6, R12, 1 ;  /* 0x3ff00000060a742b */ /* 0x000fd0000000010c */
[----:B------:R-:W-:-:S08]  /*28b0*/  DFMA R10, R12, R10, R12 ;  /* 0x0000000a0c0a722b */ /* 0x000fd0000000000c */
[----:B------:R-:W-:-:S08]  /*28c0*/  DMUL R10, R10, 2.2250738585072013831e-308 ;  /* 0x001000000a0a7828 */ /* 0x000fd00000000000 */
[----:B------:R-:W-:-:S08]  /*28d0*/  DFMA R4, -R4, R10, 1 ;  /* 0x3ff000000404742b */ /* 0x000fd0000000010a */
[----:B------:R-:W-:-:S08]  /*28e0*/  DFMA R4, R4, R4, R4 ;  /* 0x000000040404722b */ /* 0x000fd00000000004 */
[----:B------:R-:W-:Y:S01]  /*28f0*/  DFMA R6, R10, R4, R10 ;  /* 0x000000040a06722b */ /* 0x000fe2000000000a */
[----:B------:R-:W-:Y:S10]  /*2900*/  BRA `(.L_x_27) ;  /* 0x0000000000307947 */ /* 0x000ff40003800000 */
.L_x_28:
[----:B------:R-:W-:Y:S01]  /*2910*/  DMUL R4, R4, 8.11296384146066816958e+31 ;  /* 0x4690000004047828 */ /* 0x000fe20000000000 */
[----:B------:R-:W-:-:S05]  /*2920*/  MOV R6, R10 ;  /* 0x0000000a00067202 */ /* 0x000fca0000000f00 */
[----:B------:R-:W0:Y:S02]  /*2930*/  MUFU.RCP64H R7, R5 ;  /* 0x0000000500077308 */ /* 0x000e240000001800 */
[----:B0-----:R-:W-:-:S08]  /*2940*/  DFMA R10, -R4, R6, 1 ;  /* 0x3ff00000040a742b */ /* 0x001fd00000000106 */
[----:B------:R-:W-:-:S08]  /*2950*/  DFMA R10, R10, R10, R10 ;  /* 0x0000000a0a0a722b */ /* 0x000fd0000000000a */
[----:B------:R-:W-:-:S08]  /*2960*/  DFMA R10, R6, R10, R6 ;  /* 0x0000000a060a722b */ /* 0x000fd00000000006 */
[----:B------:R-:W-:-:S08]  /*2970*/  DFMA R6, -R4, R10, 1 ;  /* 0x3ff000000406742b */ /* 0x000fd0000000010a */
[----:B------:R-:W-:-:S08]  /*2980*/  DFMA R6, R10, R6, R10 ;  /* 0x000000060a06722b */ /* 0x000fd0000000000a */
[----:B------:R-:W-:Y:S01]  /*2990*/  DMUL R6, R6, 8.11296384146066816958e+31 ;  /* 0x4690000006067828 */ /* 0x000fe20000000000 */
[----:B------:R-:W-:Y:S10]  /*29a0*/  BRA `(.L_x_27) ;  /* 0x0000000000087947 */ /* 0x000ff40003800000 */
.L_x_26:
[----:B------:R-:W-:Y:S01]  /*29b0*/  LOP3.LUT R7, R5, 0x80000, RZ, 0xfc, !PT ;  /* 0x0008000005077812 */ /* 0x000fe200078efcff */
[----:B------:R-:W-:-:S07]  /*29c0*/  IMAD.MOV.U32 R6, RZ, RZ, R4 ;  /* 0x000000ffff067224 */ /* 0x000fce00078e0004 */
.L_x_27:
[----:B------:R-:W-:Y:S01]  /*29d0*/  MOV R3, 0x0 ;  /* 0x0000000000037802 */ /* 0x000fe20000000f00 */
[----:B------:R-:W-:Y:S01]  /*29e0*/  IMAD.MOV.U32 R11, RZ, RZ, R7 ;  /* 0x000000ffff0b7224 */ /* 0x000fe200078e0007 */
[----:B------:R-:W-:Y:S02]  /*29f0*/  MOV R10, R6 ;  /* 0x00000006000a7202 */ /* 0x000fe40000000f00 */
[----:B------:R-:W-:Y:S05]  /*2a00*/  RET.REL.NODEC R2 `(_Z10computeOutPhS_iiiiifffb) ;  /* 0xffffffd4027c7950 */ /* 0x000fea0003c3ffff */
        .weak           $__internal_1_$__cuda_sm3x_div_rn_noftz_f32_slowpath
        .type           $__internal_1_$__cuda_sm3x_div_rn_noftz_f32_slowpath,@function
        .size           $__internal_1_$__cuda_sm3x_div_rn_noftz_f32_slowpath,(.L_x_42 - $__internal_1_$__cuda_sm3x_div_rn_noftz_f32_slowpath)
$__internal_1_$__cuda_sm3x_div_rn_noftz_f32_slowpath:
[----:B------:R-:W-:Y:S01]  /*2a10*/  SHF.R.U32.HI R5, RZ, 0x17, R2 ;  /* 0x00000017ff057819 */ /* 0x000fe20000011602 */
[----:B------:R-:W-:Y:S01]  /*2a20*/  BSSY.RECONVERGENT B0, `(.L_x_29) ;  /* 0x0000062000007945 */ /* 0x000fe20003800200 */
[----:B------:R-:W-:Y:S02]  /*2a30*/  SHF.R.U32.HI R18, RZ, 0x17, R19 ;  /* 0x00000017ff127819 */ /* 0x000fe40000011613 */
[----:B------:R-:W-:Y:S02]  /*2a40*/  LOP3.LUT R5, R5, 0xff, RZ, 0xc0, !PT ;  /* 0x000000ff05057812 */ /* 0x000fe400078ec0ff */
[----:B------:R-:W-:-:S03]  /*2a50*/  LOP3.LUT R18, R18, 0xff, RZ, 0xc0, !PT ;  /* 0x000000ff12127812 */ /* 0x000fc600078ec0ff */
[----:B------:R-:W-:Y:S01]  /*2a60*/  VIADD R17, R5, 0xffffffff ;  /* 0xffffffff05117836 */ /* 0x000fe20000000000 */
[----:B------:R-:W-:-:S04]  /*2a70*/  IADD3 R20, PT, PT, R18, -0x1, RZ ;  /* 0xffffffff12147810 */ /* 0x000fc80007ffe0ff */
[----:B------:R-:W-:-:S04]  /*2a80*/  ISETP.GT.U32.AND P0, PT, R17, 0xfd, PT ;  /* 0x000000fd1100780c */ /* 0x000fc80003f04070 */
[----:B------:R-:W-:-:S13]  /*2a90*/  ISETP.GT.U32.OR P0, PT, R20, 0xfd, P0 ;  /* 0x000000fd1400780c */ /* 0x000fda0000704470 */
[----:B------:R-:W-:Y:S01]  /*2aa0*/  @!P0 IMAD.MOV.U32 R7, RZ, RZ, RZ ;  /* 0x000000ffff078224 */ /* 0x000fe200078e00ff */
[----:B------:R-:W-:Y:S06]  /*2ab0*/  @!P0 BRA `(.L_x_30) ;  /* 0x00000000005c8947 */ /* 0x000fec0003800000 */
[----:B------:R-:W-:Y:S02]  /*2ac0*/  FSETP.GTU.FTZ.AND P0, PT, |R19|, +INF , PT ;  /* 0x7f8000001300780b */ /* 0x000fe40003f1c200 */
[----:B------:R-:W-:-:S04]  /*2ad0*/  FSETP.GTU.FTZ.AND P1, PT, |R2|, +INF , PT ;  /* 0x7f8000000200780b */ /* 0x000fc80003f3c200 */
[----:B------:R-:W-:-:S13]  /*2ae0*/  PLOP3.LUT P0, PT, P0, P1, PT, 0xf8, 0x8f ;  /* 0x00000000008f781c */ /* 0x000fda0000703f70 */
[----:B------:R-:W-:Y:S05]  /*2af0*/  @P0 BRA `(.L_x_31) ;  /* 0x00000004004c0947 */ /* 0x000fea0003800000 */
[----:B------:R-:W-:-:S13]  /*2b00*/  LOP3.LUT P0, RZ, R2, 0x7fffffff, R19, 0xc8, !PT ;  /* 0x7fffffff02ff7812 */ /* 0x000fda000780c813 */
[----:B------:R-:W-:Y:S05]  /*2b10*/  @!P0 BRA `(.L_x_32) ;  /* 0x00000004003c8947 */ /* 0x000fea0003800000 */
[C---:B------:R-:W-:Y:S02]  /*2b20*/  FSETP.NEU.FTZ.AND P1, PT, |R19|.reuse, +INF , PT ;  /* 0x7f8000001300780b */ /* 0x040fe40003f3d200 */
[----:B------:R-:W-:Y:S02]  /*2b30*/  FSETP.NEU.FTZ.AND P3, PT, |R2|, +INF , PT ;  /* 0x7f8000000200780b */ /* 0x000fe40003f7d200 */
[----:B------:R-:W-:-:S11]  /*2b40*/  FSETP.NEU.FTZ.AND P0, PT, |R19|, +INF , PT ;  /* 0x7f8000001300780b */ /* 0x000fd60003f1d200 */
[----:B------:R-:W-:Y:S05]  /*2b50*/  @!P3 BRA !P1, `(.L_x_32) ;  /* 0x00000004002cb947 */ /* 0x000fea0004800000 */
[----:B------:R-:W-:-:S04]  /*2b60*/  LOP3.LUT P1, RZ, R19, 0x7fffffff, RZ, 0xc0, !PT ;  /* 0x7fffffff13ff7812 */ /* 0x000fc8000782c0ff */
[----:B------:R-:W-:-:S13]  /*2b70*/  PLOP3.LUT P1, PT, P3, P1, PT, 0x2f, 0xf2 ;  /* 0x0000000000f2781c */ /* 0x000fda0001f22577 */
[----:B------:R-:W-:Y:S05]  /*2b80*/  @P1 BRA `(.L_x_33) ;  /* 0x0000000400181947 */ /* 0x000fea0003800000 */
[----:B------:R-:W-:-:S04]  /*2b90*/  LOP3.LUT P1, RZ, R2, 0x7fffffff, RZ, 0xc0, !PT ;  /* 0x7fffffff02ff7812 */ /* 0x000fc8000782c0ff */
[----:B------:R-:W-:-:S13]  /*2ba0*/  PLOP3.LUT P0, PT, P0, P1, PT, 0x2f, 0xf2 ;  /* 0x0000000000f2781c */ /* 0x000fda0000702577 */
[----:B------:R-:W-:Y:S05]  /*2bb0*/  @P0 BRA `(.L_x_34) ;  /* 0x0000000400000947 */ /* 0x000fea0003800000 */
[----:B------:R-:W-:Y:S02]  /*2bc0*/  ISETP.GE.AND P0, PT, R20, RZ, PT ;  /* 0x000000ff1400720c */ /* 0x000fe40003f06270 */
[----:B------:R-:W-:-:S11]  /*2bd0*/  ISETP.GE.AND P1, PT, R17, RZ, PT ;  /* 0x000000ff1100720c */ /* 0x000fd60003f26270 */
[----:B------:R-:W-:Y:S01]  /*2be0*/  @P0 MOV R7, RZ ;  /* 0x000000ff00070202 */ /* 0x000fe20000000f00 */
[----:B------:R-:W-:Y:S02]  /*2bf0*/  @!P0 IMAD.MOV.U32 R7, RZ, RZ, -0x40 ;  /* 0xffffffc0ff078424 */ /* 0x000fe400078e00ff */
[----:B------:R-:W-:Y:S01]  /*2c00*/  @!P0 FFMA R19, R19, 1.84467440737095516160e+19, RZ ;  /* 0x5f80000013138823 */ /* 0x000fe200000000ff */
[----:B------:R-:W-:Y:S02]  /*2c10*/  @!P1 FFMA R2, R2, 1.84467440737095516160e+19, RZ ;  /* 0x5f80000002029823 */ /* 0x000fe400000000ff */
[----:B------:R-:W-:-:S07]  /*2c20*/  @!P1 IADD3 R7, PT, PT, R7, 0x40, RZ ;  /* 0x0000004007079810 */ /* 0x000fce0007ffe0ff */
.L_x_30:
[----:B------:R-:W-:Y:S01]  /*2c30*/  LEA R17, R5, 0xc0800000, 0x17 ;  /* 0xc080000005117811 */ /* 0x000fe200078eb8ff */
[----:B------:R-:W-:Y:S01]  /*2c40*/  BSSY.RECONVERGENT B1, `(.L_x_35) ;  /* 0x0000036000017945 */ /* 0x000fe20003800200 */
[----:B------:R-:W-:-:S03]  /*2c50*/  IADD3 R18, PT, PT, R18, -0x7f, RZ ;  /* 0xffffff8112127810 */ /* 0x000fc60007ffe0ff */
[----:B------:R-:W-:Y:S02]  /*2c60*/  IMAD.IADD R22, R2, 0x1, -R17 ;  /* 0x0000000102167824 */ /* 0x000fe400078e0a11 */
[C---:B------:R-:W-:Y:S01]  /*2c70*/  IMAD R2, R18.reuse, -0x800000, R19 ;  /* 0xff80000012027824 */ /* 0x040fe200078e0213 */
[----:B------:R-:W-:Y:S01]  /*2c80*/  IADD3 R18, PT, PT, R18, 0x7f, -R5 ;  /* 0x0000007f12127810 */ /* 0x000fe20007ffe805 */
[----:B------:R-:W0:Y:S01]  /*2c90*/  MUFU.RCP R20, R22 ;  /* 0x0000001600147308 */ /* 0x000e220000001000 */
[----:B------:R-:W-:-:S03]  /*2ca0*/  FADD.FTZ R17, -R22, -RZ ;  /* 0x800000ff16117221 */ /* 0x000fc60000010100 */
[----:B------:R-:W-:Y:S02]  /*2cb0*/  IMAD.IADD R7, R18, 0x1, R7 ;  /* 0x0000000112077824 */ /* 0x000fe400078e0207 */
[----:B0-----:R-:W-:-:S04]  /*2cc0*/  FFMA R21, R20, R17, 1 ;  /* 0x3f80000014157423 */ /* 0x001fc80000000011 */
[----:B------:R-:W-:-:S04]  /*2cd0*/  FFMA R21, R20, R21, R20 ;  /* 0x0000001514157223 */ /* 0x000fc80000000014 */
[----:B------:R-:W-:-:S04]  /*2ce0*/  FFMA R20, R2, R21, RZ ;  /* 0x0000001502147223 */ /* 0x000fc800000000ff */
[----:B------:R-:W-:-:S04]  /*2cf0*/  FFMA R19, R17, R20, R2 ;  /* 0x0000001411137223 */ /* 0x000fc80000000002 */
[----:B------:R-:W-:-:S04]  /*2d00*/  FFMA R20, R21, R19, R20 ;  /* 0x0000001315147223 */ /* 0x000fc80000000014 */
[----:B------:R-:W-:-:S04]  /*2d10*/  FFMA R17, R17, R20, R2 ;  /* 0x0000001411117223 */ /* 0x000fc80000000002 */
[----:B------:R-:W-:-:S05]  /*2d20*/  FFMA R2, R21, R17, R20 ;  /* 0x0000001115027223 */ /* 0x000fca0000000014 */
[----:B------:R-:W-:-:S04]  /*2d30*/  SHF.R.U32.HI R5, RZ, 0x17, R2 ;  /* 0x00000017ff057819 */ /* 0x000fc80000011602 */
[----:B------:R-:W-:-:S04]  /*2d40*/  LOP3.LUT R18, R5, 0xff, RZ, 0xc0, !PT ;  /* 0x000000ff05127812 */ /* 0x000fc800078ec0ff */
[----:B------:R-:W-:-:S05]  /*2d50*/  IADD3 R5, PT, PT, R18, R7, RZ ;  /* 0x0000000712057210 */ /* 0x000fca0007ffe0ff */
[----:B------:R-:W-:-:S05]  /*2d60*/  VIADD R18, R5, 0xffffffff ;  /* 0xffffffff05127836 */ /* 0x000fca0000000000 */
[----:B------:R-:W-:-:S13]  /*2d70*/  ISETP.GE.U32.AND P0, PT, R18, 0xfe, PT ;  /* 0x000000fe1200780c */ /* 0x000fda0003f06070 */
[----:B------:R-:W-:Y:S05]  /*2d80*/  @!P0 BRA `(.L_x_36) ;  /* 0x0000000000808947 */ /* 0x000fea0003800000 */
[----:B------:R-:W-:-:S13]  /*2d90*/  ISETP.GT.AND P0, PT, R5, 0xfe, PT ;  /* 0x000000fe0500780c */ /* 0x000fda0003f04270 */
[----:B------:R-:W-:Y:S05]  /*2da0*/  @P0 BRA `(.L_x_37) ;  /* 0x00000000006c0947 */ /* 0x000fea0003800000 */
[----:B------:R-:W-:-:S13]  /*2db0*/  ISETP.GE.AND P0, PT, R5, 0x1, PT ;  /* 0x000000010500780c */ /* 0x000fda0003f06270 */
[----:B------:R-:W-:Y:S05]  /*2dc0*/  @P0 BRA `(.L_x_38) ;  /* 0x0000000000740947 */ /* 0x000fea0003800000 */
[----:B------:R-:W-:Y:S02]  /*2dd0*/  ISETP.GE.AND P0, PT, R5, -0x18, PT ;  /* 0xffffffe80500780c */ /* 0x000fe40003f06270 */
[----:B------:R-:W-:-:S11]  /*2de0*/  LOP3.LUT R2, R2, 0x80000000, RZ, 0xc0, !PT ;  /* 0x8000000002027812 */ /* 0x000fd600078ec0ff */
[----:B------:R-:W-:Y:S05]  /*2df0*/  @!P0 BRA `(.L_x_38) ;  /* 0x0000000000688947 */ /* 0x000fea0003800000 */
[CCC-:B------:R-:W-:Y:S01]  /*2e00*/  FFMA.RZ R7, R21.reuse, R17.reuse, R20.reuse ;  /* 0x0000001115077223 */ /* 0x1c0fe2000000c014 */
[CCC-:B------:R-:W-:Y:S01]  /*2e10*/  FFMA.RP R18, R21.reuse, R17.reuse, R20.reuse ;  /* 0x0000001115127223 */ /* 0x1c0fe20000008014 */
[----:B------:R-:W-:Y:S01]  /*2e20*/  FFMA.RM R21, R21, R17, R20 ;  /* 0x0000001115157223 */ /* 0x000fe20000004014 */
[----:B------:R-:W-:Y:S02]  /*2e30*/  IADD3 R17, PT, PT, R5, 0x20, RZ ;  /* 0x0000002005117810 */ /* 0x000fe40007ffe0ff */
[----:B------:R-:W-:Y:S02]  /*2e40*/  LOP3.LUT R7, R7, 0x7fffff, RZ, 0xc0, !PT ;  /* 0x007fffff07077812 */ /* 0x000fe400078ec0ff */
[----:B------:R-:W-:Y:S02]  /*2e50*/  ISETP.NE.AND P3, PT, R5, RZ, PT ;  /* 0x000000ff0500720c */ /* 0x000fe40003f65270 */
[----:B------:R-:W-:Y:S02]  /*2e60*/  LOP3.LUT R20, R7, 0x800000, RZ, 0xfc, !PT ;  /* 0x0080000007147812 */ /* 0x000fe400078efcff */
[----:B------:R-:W-:Y:S01]  /*2e70*/  ISETP.NE.AND P1, PT, R5, RZ, PT ;  /* 0x000000ff0500720c */ /* 0x000fe20003f25270 */
[----:B------:R-:W-:Y:S01]  /*2e80*/  IMAD.MOV R5, RZ, RZ, -R5 ;  /* 0x000000ffff057224 */ /* 0x000fe200078e0a05 */
[----:B------:R-:W-:-:S02]  /*2e90*/  SHF.L.U32 R17, R20, R17, RZ ;  /* 0x0000001114117219 */ /* 0x000fc400000006ff */
[----:B------:R-:W-:Y:S02]  /*2ea0*/  FSETP.NEU.FTZ.AND P0, PT, R18, R21, PT ;  /* 0x000000151200720b */ /* 0x000fe40003f1d000 */
[----:B------:R-:W-:Y:S02]  /*2eb0*/  SEL R5, R5, RZ, P3 ;  /* 0x000000ff05057207 */ /* 0x000fe40001800000 */
[----:B------:R-:W-:Y:S02]  /*2ec0*/  ISETP.NE.AND P1, PT, R17, RZ, P1 ;  /* 0x000000ff1100720c */ /* 0x000fe40000f25270 */
[----:B------:R-:W-:Y:S02]  /*2ed0*/  SHF.R.U32.HI R20, RZ, R5, R20 ;  /* 0x00000005ff147219 */ /* 0x000fe40000011614 */
[----:B------:R-:W-:Y:S02]  /*2ee0*/  PLOP3.LUT P0, PT, P0, P1, PT, 0xf8, 0x8f ;  /* 0x00000000008f781c */ /* 0x000fe40000703f70 */
[----:B------:R-:W-:-:S02]  /*2ef0*/  SHF.R.U32.HI R5, RZ, 0x1, R20 ;  /* 0x00000001ff057819 */ /* 0x000fc40000011614 */
[----:B------:R-:W-:-:S04]  /*2f00*/  SEL R18, RZ, 0x1, !P0 ;  /* 0x00000001ff127807 */ /* 0x000fc80004000000 */
[----:B------:R-:W-:-:S04]  /*2f10*/  LOP3.LUT R7, R18, 0x1, R5, 0xf8, !PT ;  /* 0x0000000112077812 */ /* 0x000fc800078ef805 */
[----:B------:R-:W-:-:S04]  /*2f20*/  LOP3.LUT R20, R7, R20, RZ, 0xc0, !PT ;  /* 0x0000001407147212 */ /* 0x000fc800078ec0ff */
[----:B------:R-:W-:-:S04]  /*2f30*/  IADD3 R5, PT, PT, R5, R20, RZ ;  /* 0x0000001405057210 */ /* 0x000fc80007ffe0ff */
[----:B------:R-:W-:Y:S01]  /*2f40*/  LOP3.LUT R2, R5, R2, RZ, 0xfc, !PT ;  /* 0x0000000205027212 */ /* 0x000fe200078efcff */
[----:B------:R-:W-:Y:S06]  /*2f50*/  BRA `(.L_x_38) ;  /* 0x0000000000107947 */ /* 0x000fec0003800000 */
.L_x_37:
[----:B------:R-:W-:-:S04]  /*2f60*/  LOP3.LUT R2, R2, 0x80000000, RZ, 0xc0, !PT ;  /* 0x8000000002027812 */ /* 0x000fc800078ec0ff */
[----:B------:R-:W-:Y:S01]  /*2f70*/  LOP3.LUT R2, R2, 0x7f800000, RZ, 0xfc, !PT ;  /* 0x7f80000002027812 */ /* 0x000fe200078efcff */
[----:B------:R-:W-:Y:S06]  /*2f80*/  BRA `(.L_x_38) ;  /* 0x0000000000047947 */ /* 0x000fec0003800000 */
.L_x_36:
[----:B------:R-:W-:-:S07]  /*2f90*/  IMAD R2, R7, 0x800000, R2 ;  /* 0x0080000007027824 */ /* 0x000fce00078e0202 */
.L_x_38:
[----:B------:R-:W-:Y:S05]  /*2fa0*/  BSYNC.RECONVERGENT B1 ;  /* 0x0000000000017941 */ /* 0x000fea0003800200 */
.L_x_35:
[----:B------:R-:W-:Y:S05]  /*2fb0*/  BRA `(.L_x_39) ;  /* 0x0000000000207947 */ /* 0x000fea0003800000 */
.L_x_34:
[----:B------:R-:W-:-:S04]  /*2fc0*/  LOP3.LUT R2, R2, 0x80000000, R19, 0x48, !PT ;  /* 0x8000000002027812 */ /* 0x000fc800078e4813 */
[----:B------:R-:W-:Y:S01]  /*2fd0*/  LOP3.LUT R2, R2, 0x7f800000, RZ, 0xfc, !PT ;  /* 0x7f80000002027812 */ /* 0x000fe200078efcff */
[----:B------:R-:W-:Y:S06]  /*2fe0*/  BRA `(.L_x_39) ;  /* 0x0000000000147947 */ /* 0x000fec0003800000 */
.L_x_33:
[----:B------:R-:W-:Y:S01]  /*2ff0*/  LOP3.LUT R2, R2, 0x80000000, R19, 0x48, !PT ;  /* 0x8000000002027812 */ /* 0x000fe200078e4813 */
[----:B------:R-:W-:Y:S06]  /*3000*/  BRA `(.L_x_39) ;  /* 0x00000000000c7947 */ /* 0x000fec0003800000 */
.L_x_32:
[----:B------:R-:W0:Y:S01]  /*3010*/  MUFU.RSQ R2, -QNAN ;  /* 0xffc0000000027908 */ /* 0x000e220000001400 */
[----:B------:R-:W-:Y:S05]  /*3020*/  BRA `(.L_x_39) ;  /* 0x0000000000047947 */ /* 0x000fea0003800000 */
.L_x_31:
[----:B------:R-:W-:-:S07]  /*3030*/  FADD.FTZ R2, R19, R2 ;  /* 0x0000000213027221 */ /* 0x000fce0000010000 */
.L_x_39:
[----:B------:R-:W-:Y:S05]  /*3040*/  BSYNC.RECONVERGENT B0 ;  /* 0x0000000000007941 */ /* 0x000fea0003800200 */
.L_x_29:
[----:B------:R-:W-:-:S04]  /*3050*/  HFMA2 R7, -RZ, RZ, 0, 0 ;  /* 0x00000000ff077431 */ /* 0x000fc800000001ff */
[----:B0-----:R-:W-:Y:S05]  /*3060*/  RET.REL.NODEC R6 `(_Z10computeOutPhS_iiiiifffb) ;  /* 0xffffffcc06e47950 */ /* 0x001fea0003c3ffff */
.L_x_40:
[----:B------:R-:W-:-:S00]  /*3070*/  BRA `(.L_x_40) ;  /* 0xfffffffc00fc7947 */ /* 0x000fc0000383ffff */
[----:B------:R-:W-:-:S00]  /*3080*/  NOP ;  /* 0x0000000000007918 */ /* 0x000fc00000000000 */
[----:B------:R-:W-:-:S00]  /*3090*/  NOP ;  /* 0x0000000000007918 */ /* 0x000fc00000000000 */
[----:B------:R-:W-:-:S00]  /*30a0*/  NOP ;  /* 0x0000000000007918 */ /* 0x000fc00000000000 */
[----:B------:R-:W-:-:S00]  /*30b0*/  NOP ;  /* 0x0000000000007918 */ /* 0x000fc00000000000 */
[----:B------:R-:W-:-:S00]  /*30c0*/  NOP ;  /* 0x0000000000007918 */ /* 0x000fc00000000000 */
[----:B------:R-:W-:-:S00]  /*30d0*/  NOP ;  /* 0x0000000000007918 */ /* 0x000fc00000000000 */
[----:B------:R-:W-:-:S00]  /*30e0*/  NOP ;  /* 0x0000000000007918 */ /* 0x000fc00000000000 */
[----:B------:R-:W-:-:S00]  /*30f0*/  NOP ;  /* 0x0000000000007918 */ /* 0x000fc00000000000 */
.L_x_42:


//--------------------- .nv.shared.reserved.0     --------------------------
	.section	.nv.shared.reserved.0,"aw",@nobits
	.weak		__nv_reservedSMEM_offset_0_alias
	.size		__nv_reservedSMEM_offset_0_alias, 0, 64
	.other		__nv_reservedSMEM_offset_0_alias,@"STO_CUDA_RESERVED_SHARED STV_DEFAULT"
__nv_reservedSMEM_offset_0_alias:
	.zero		0
	.zero		64


//--------------------- .nv.constant0._Z10computeOutPhS_iiiiifffb --------------------------
	.section	.nv.constant0._Z10computeOutPhS_iiiiifffb,"a",@progbits
	.sectionflags	@""
	.align	4
.nv.constant0._Z10computeOutPhS_iiiiifffb:
	.zero		945


//--------------------- SYMBOLS --------------------------

	.type		.nv.reservedSmem.offset0,@object
	.size		.nv.reservedSmem.offset0,0x4
